//
// Generated by NVIDIA NVVM Compiler
//
// Compiler Build ID: CL-36424714
// Cuda compilation tools, release 13.0, V13.0.88
// Based on NVVM 20.0.0
//

.version 9.0
.target sm_100
.address_size 64

	// .globl	_Z6kernelPK19struct_P_SimulationPs
.global .align 4 .b8 __cudart_i2opi_f[24] = {65, 144, 67, 60, 153, 149, 98, 219, 192, 221, 52, 245, 209, 87, 39, 252, 41, 21, 68, 78, 110, 131, 249, 162};

.visible .entry _Z6kernelPK19struct_P_SimulationPs(
	.param .u64 .ptr .align 1 _Z6kernelPK19struct_P_SimulationPs_param_0,
	.param .u64 .ptr .align 1 _Z6kernelPK19struct_P_SimulationPs_param_1
)
{
	.local .align 4 .b8 	__local_depot0[28];
	.reg .b64 	%SP;
	.reg .b64 	%SPL;
	.reg .pred 	%p<38>;
	.reg .b32 	%r<157>;
	.reg .b32 	%f<196>;
	.reg .b64 	%rd<66>;
	.reg .b64 	%fd<7>;

	mov.u64 	%SPL, __local_depot0;
	ld.param.u64 	%rd17, [_Z6kernelPK19struct_P_SimulationPs_param_0];
	cvta.to.global.u64 	%rd1, %rd17;
	add.u64 	%rd2, %SPL, 0;
	add.u64 	%rd3, %SPL, 0;
	add.u64 	%rd4, %SPL, 0;
	ld.global.f32 	%f1, [%rd1];
	mov.u32 	%r39, %ctaid.y;
	cvt.rn.f32.u32 	%f48, %r39;
	ld.global.f32 	%f49, [%rd1+16];
	ld.global.f32 	%f50, [%rd1+4];
	fma.rn.f32 	%f2, %f49, %f48, %f50;
	mov.u32 	%r40, %ctaid.x;
	cvt.rn.f32.u32 	%f51, %r40;
	ld.global.f32 	%f52, [%rd1+32];
	ld.global.f32 	%f53, [%rd1+20];
	fma.rn.f32 	%f3, %f52, %f51, %f53;
	mov.u32 	%r41, %tid.x;
	cvt.rn.f32.u32 	%f54, %r41;
	ld.global.f32 	%f55, [%rd1+48];
	ld.global.f32 	%f56, [%rd1+36];
	fma.rn.f32 	%f4, %f55, %f54, %f56;
	ld.global.u32 	%r1, [%rd1+56];
	setp.lt.s32 	%p1, %r1, 0;
	mov.b32 	%r156, 0;
	@%p1 bra 	$L__BB0_32;
	ld.global.f32 	%f5, [%rd1+64];
	ld.global.f32 	%f6, [%rd1+60];
	mov.b32 	%r156, 0;
	mov.u64 	%rd48, __cudart_i2opi_f;
	mov.f32 	%f187, %f1;
	mov.f32 	%f186, %f2;
	mov.f32 	%f185, %f3;
	mov.f32 	%f184, %f4;
$L__BB0_2:
	setp.leu.f32 	%p2, %f5, 0f00000000;
	mul.f32 	%f58, %f187, %f187;
	fma.rn.f32 	%f59, %f186, %f186, %f58;
	fma.rn.f32 	%f60, %f185, %f185, %f59;
	mul.f32 	%f11, %f184, %f184;
	add.f32 	%f61, %f11, %f60;
	sqrt.rn.f32 	%f62, %f61;
	setp.leu.f32 	%p3, %f62, 0f358637BD;
	mov.f32 	%f192, 0f00000000;
	or.pred  	%p4, %p2, %p3;
	mov.f32 	%f193, %f192;
	mov.f32 	%f194, %f192;
	mov.f32 	%f195, %f192;
	@%p4 bra 	$L__BB0_30;
	setp.geu.f32 	%p5, %f62, 0f3F800000;
	mov.f32 	%f188, 0f3F800000;
	@%p5 bra 	$L__BB0_5;
	rcp.rn.f32 	%f188, %f62;
	mul.f32 	%f187, %f187, %f188;
	mul.f32 	%f186, %f186, %f188;
	mul.f32 	%f64, %f185, %f188;
	mul.f32 	%f185, %f188, %f64;
$L__BB0_5:
	mul.f32 	%f65, %f187, %f187;
	fma.rn.f32 	%f66, %f186, %f186, %f65;
	fma.rn.f32 	%f67, %f185, %f185, %f66;
	add.f32 	%f68, %f11, %f67;
	sqrt.rn.f32 	%f69, %f68;
	div.rn.f32 	%f70, %f184, %f69;
	abs.f32 	%f71, %f70;
	fma.rn.f32 	%f72, %f71, 0fBF000000, 0f3F000000;
	rsqrt.approx.ftz.f32 	%f73, %f72;
	mul.f32 	%f74, %f73, %f72;
	mul.f32 	%f75, %f73, 0fBF000000;
	fma.rn.f32 	%f76, %f74, %f75, 0f3F000000;
	fma.rn.f32 	%f77, %f74, %f76, %f74;
	setp.eq.f32 	%p6, %f71, 0f3F800000;
	selp.f32 	%f78, 0f00000000, %f77, %p6;
	setp.gt.f32 	%p7, %f71, 0f3F0F5C29;
	selp.f32 	%f79, %f78, %f71, %p7;
	copysign.f32 	%f80, %f70, %f79;
	mul.f32 	%f81, %f80, %f80;
	fma.rn.f32 	%f82, %f81, 0f3D10ECEF, 0f3C8B1ABB;
	fma.rn.f32 	%f83, %f82, %f81, 0f3CFC028C;
	fma.rn.f32 	%f84, %f83, %f81, 0f3D372139;
	fma.rn.f32 	%f85, %f84, %f81, 0f3D9993DB;
	fma.rn.f32 	%f86, %f85, %f81, 0f3E2AAAC6;
	mul.f32 	%f87, %f81, %f86;
	fma.rn.f32 	%f88, %f87, %f80, %f80;
	neg.f32 	%f89, %f88;
	selp.f32 	%f90, %f88, %f89, %p7;
	fma.rn.f32 	%f91, 0f3F6EE581, 0f3FD774EB, %f90;
	setp.gt.f32 	%p8, %f70, 0f3F0F5C29;
	selp.f32 	%f92, %f88, %f91, %p8;
	add.f32 	%f93, %f92, %f92;
	selp.f32 	%f94, %f93, %f92, %p7;
	mul.f32 	%f21, %f5, %f94;
	mul.f32 	%f95, %f69, %f69;
	sub.f32 	%f96, %f95, %f11;
	sqrt.rn.f32 	%f22, %f96;
	div.rn.f32 	%f97, %f69, %f188;
	setp.lt.f32 	%p9, %f97, 0f00800000;
	mul.f32 	%f98, %f97, 0f4B000000;
	selp.f32 	%f99, %f98, %f97, %p9;
	selp.f32 	%f100, 0fC1B80000, 0f00000000, %p9;
	mov.b32 	%r43, %f99;
	add.s32 	%r44, %r43, -1059760811;
	and.b32  	%r45, %r44, -8388608;
	sub.s32 	%r46, %r43, %r45;
	mov.b32 	%f101, %r46;
	cvt.rn.f32.s32 	%f102, %r45;
	fma.rn.f32 	%f103, %f102, 0f34000000, %f100;
	add.f32 	%f104, %f101, 0fBF800000;
	fma.rn.f32 	%f105, %f104, 0fBE055027, 0f3E1039F6;
	fma.rn.f32 	%f106, %f105, %f104, 0fBDF8CDCC;
	fma.rn.f32 	%f107, %f106, %f104, 0f3E0F2955;
	fma.rn.f32 	%f108, %f107, %f104, 0fBE2AD8B9;
	fma.rn.f32 	%f109, %f108, %f104, 0f3E4CED0B;
	fma.rn.f32 	%f110, %f109, %f104, 0fBE7FFF22;
	fma.rn.f32 	%f111, %f110, %f104, 0f3EAAAA78;
	fma.rn.f32 	%f112, %f111, %f104, 0fBF000000;
	mul.f32 	%f113, %f104, %f112;
	fma.rn.f32 	%f114, %f113, %f104, %f104;
	fma.rn.f32 	%f115, %f103, 0f3F317218, %f114;
	setp.gt.u32 	%p10, %r43, 2139095039;
	fma.rn.f32 	%f116, %f99, 0f7F800000, 0f7F800000;
	selp.f32 	%f117, %f116, %f115, %p10;
	setp.eq.f32 	%p11, %f99, 0f00000000;
	selp.f32 	%f118, 0fFF800000, %f117, %p11;
	mul.f32 	%f119, %f5, %f118;
	ex2.approx.f32 	%f23, %f119;
	mul.f32 	%f120, %f21, 0f3F22F983;
	cvt.rni.s32.f32 	%r155, %f120;
	cvt.rn.f32.s32 	%f121, %r155;
	fma.rn.f32 	%f122, %f121, 0fBFC90FDA, %f21;
	fma.rn.f32 	%f123, %f121, 0fB3A22168, %f122;
	fma.rn.f32 	%f191, %f121, 0fA7C234C5, %f123;
	abs.f32 	%f25, %f21;
	setp.ltu.f32 	%p12, %f25, 0f47CE4780;
	mov.u32 	%r147, %r155;
	mov.f32 	%f189, %f191;
	@%p12 bra 	$L__BB0_13;
	setp.neu.f32 	%p13, %f25, 0f7F800000;
	@%p13 bra 	$L__BB0_8;
	mov.f32 	%f126, 0f00000000;
	mul.rn.f32 	%f189, %f21, %f126;
	mov.b32 	%r147, 0;
	bra.uni 	$L__BB0_13;
$L__BB0_8:
	mov.b64 	%rd63, 0;
	mov.b32 	%r144, 0;
	mov.u64 	%rd61, __cudart_i2opi_f;
	mov.u64 	%rd62, %rd4;
$L__BB0_9:
	.pragma "nounroll";
	ld.global.nc.u32 	%r48, [%rd61];
	mov.b32 	%r49, %f21;
	shl.b32 	%r50, %r49, 8;
	or.b32  	%r51, %r50, -2147483648;
	mad.wide.u32 	%rd23, %r48, %r51, %rd63;
	shr.u64 	%rd63, %rd23, 32;
	st.local.u32 	[%rd62], %rd23;
	add.s32 	%r144, %r144, 1;
	add.s64 	%rd62, %rd62, 4;
	add.s64 	%rd61, %rd61, 4;
	setp.ne.s32 	%p14, %r144, 6;
	@%p14 bra 	$L__BB0_9;
	shr.u32 	%r53, %r49, 23;
	st.local.u32 	[%rd4+24], %rd63;
	and.b32  	%r54, %r53, 31;
	and.b32  	%r55, %r53, 224;
	add.s32 	%r56, %r55, -128;
	shr.u32 	%r57, %r56, 5;
	mul.wide.u32 	%rd24, %r57, 4;
	sub.s64 	%rd25, %rd4, %rd24;
	ld.local.u32 	%r145, [%rd25+24];
	ld.local.u32 	%r146, [%rd25+20];
	setp.eq.s32 	%p15, %r54, 0;
	@%p15 bra 	$L__BB0_12;
	shr.u32 	%r59, %r49, 23;
	and.b32  	%r60, %r59, 31;
	shf.l.wrap.b32 	%r145, %r146, %r145, %r60;
	and.b32  	%r61, %r59, 224;
	add.s32 	%r62, %r61, -128;
	shr.u32 	%r63, %r62, 5;
	mul.wide.u32 	%rd26, %r63, 4;
	sub.s64 	%rd27, %rd4, %rd26;
	ld.local.u32 	%r64, [%rd27+16];
	shf.l.wrap.b32 	%r146, %r64, %r146, %r60;
$L__BB0_12:
	shr.u32 	%r65, %r145, 30;
	shf.l.wrap.b32 	%r66, %r146, %r145, 2;
	shl.b32 	%r67, %r146, 2;
	shr.u32 	%r68, %r66, 31;
	add.s32 	%r69, %r68, %r65;
	neg.s32 	%r70, %r69;
	mov.b32 	%r71, %f21;
	setp.lt.s32 	%p16, %r71, 0;
	selp.b32 	%r147, %r70, %r69, %p16;
	xor.b32  	%r72, %r66, %r71;
	shr.s32 	%r73, %r66, 31;
	xor.b32  	%r74, %r73, %r66;
	xor.b32  	%r75, %r73, %r67;
	cvt.u64.u32 	%rd28, %r74;
	shl.b64 	%rd29, %rd28, 32;
	cvt.u64.u32 	%rd30, %r75;
	or.b64  	%rd31, %rd29, %rd30;
	cvt.rn.f64.s64 	%fd1, %rd31;
	mul.f64 	%fd2, %fd1, 0d3BF921FB54442D19;
	cvt.rn.f32.f64 	%f124, %fd2;
	neg.f32 	%f125, %f124;
	setp.lt.s32 	%p17, %r72, 0;
	selp.f32 	%f189, %f125, %f124, %p17;
$L__BB0_13:
	abs.f32 	%f29, %f21;
	setp.ltu.f32 	%p18, %f29, 0f47CE4780;
	mul.rn.f32 	%f127, %f189, %f189;
	and.b32  	%r77, %r147, 1;
	setp.eq.b32 	%p19, %r77, 1;
	selp.f32 	%f128, 0f3F800000, %f189, %p19;
	fma.rn.f32 	%f129, %f127, %f128, 0f00000000;
	fma.rn.f32 	%f130, %f127, 0f37CBAC00, 0fBAB607ED;
	selp.f32 	%f131, %f130, 0fB94D4153, %p19;
	selp.f32 	%f132, 0f3D2AAABB, 0f3C0885E4, %p19;
	fma.rn.f32 	%f133, %f131, %f127, %f132;
	selp.f32 	%f134, 0fBEFFFFFF, 0fBE2AAAA8, %p19;
	fma.rn.f32 	%f135, %f133, %f127, %f134;
	fma.rn.f32 	%f136, %f135, %f129, %f128;
	and.b32  	%r78, %r147, 2;
	setp.eq.s32 	%p20, %r78, 0;
	mov.f32 	%f137, 0f00000000;
	sub.f32 	%f138, %f137, %f136;
	selp.f32 	%f139, %f136, %f138, %p20;
	mul.f32 	%f140, %f23, %f139;
	div.rn.f32 	%f141, %f187, %f22;
	mul.f32 	%f195, %f141, %f140;
	mov.u32 	%r151, %r155;
	mov.f32 	%f190, %f191;
	@%p18 bra 	$L__BB0_21;
	setp.neu.f32 	%p21, %f29, 0f7F800000;
	@%p21 bra 	$L__BB0_16;
	mov.f32 	%f144, 0f00000000;
	mul.rn.f32 	%f190, %f21, %f144;
	mov.b32 	%r151, 0;
	bra.uni 	$L__BB0_21;
$L__BB0_16:
	mov.b64 	%rd64, 0;
	mov.b32 	%r148, 0;
$L__BB0_17:
	.pragma "nounroll";
	mul.wide.u32 	%rd33, %r148, 4;
	mov.u64 	%rd34, __cudart_i2opi_f;
	add.s64 	%rd35, %rd34, %rd33;
	ld.global.nc.u32 	%r80, [%rd35];
	mov.b32 	%r81, %f21;
	shl.b32 	%r82, %r81, 8;
	or.b32  	%r83, %r82, -2147483648;
	mad.wide.u32 	%rd36, %r80, %r83, %rd64;
	shr.u64 	%rd64, %rd36, 32;
	add.s64 	%rd37, %rd3, %rd33;
	st.local.u32 	[%rd37], %rd36;
	add.s32 	%r148, %r148, 1;
	setp.ne.s32 	%p22, %r148, 6;
	@%p22 bra 	$L__BB0_17;
	shr.u32 	%r85, %r81, 23;
	st.local.u32 	[%rd3+24], %rd64;
	and.b32  	%r86, %r85, 31;
	and.b32  	%r87, %r85, 224;
	add.s32 	%r88, %r87, -128;
	shr.u32 	%r89, %r88, 5;
	mul.wide.u32 	%rd38, %r89, 4;
	sub.s64 	%rd39, %rd3, %rd38;
	ld.local.u32 	%r149, [%rd39+24];
	ld.local.u32 	%r150, [%rd39+20];
	setp.eq.s32 	%p23, %r86, 0;
	@%p23 bra 	$L__BB0_20;
	shr.u32 	%r91, %r81, 23;
	and.b32  	%r92, %r91, 31;
	shf.l.wrap.b32 	%r149, %r150, %r149, %r92;
	and.b32  	%r93, %r91, 224;
	add.s32 	%r94, %r93, -128;
	shr.u32 	%r95, %r94, 5;
	mul.wide.u32 	%rd40, %r95, 4;
	sub.s64 	%rd41, %rd3, %rd40;
	ld.local.u32 	%r96, [%rd41+16];
	shf.l.wrap.b32 	%r150, %r96, %r150, %r92;
$L__BB0_20:
	shr.u32 	%r97, %r149, 30;
	shf.l.wrap.b32 	%r98, %r150, %r149, 2;
	shl.b32 	%r99, %r150, 2;
	shr.u32 	%r100, %r98, 31;
	add.s32 	%r101, %r100, %r97;
	neg.s32 	%r102, %r101;
	mov.b32 	%r103, %f21;
	setp.lt.s32 	%p24, %r103, 0;
	selp.b32 	%r151, %r102, %r101, %p24;
	xor.b32  	%r104, %r98, %r103;
	shr.s32 	%r105, %r98, 31;
	xor.b32  	%r106, %r105, %r98;
	xor.b32  	%r107, %r105, %r99;
	cvt.u64.u32 	%rd42, %r106;
	shl.b64 	%rd43, %rd42, 32;
	cvt.u64.u32 	%rd44, %r107;
	or.b64  	%rd45, %rd43, %rd44;
	cvt.rn.f64.s64 	%fd3, %rd45;
	mul.f64 	%fd4, %fd3, 0d3BF921FB54442D19;
	cvt.rn.f32.f64 	%f142, %fd4;
	neg.f32 	%f143, %f142;
	setp.lt.s32 	%p25, %r104, 0;
	selp.f32 	%f190, %f143, %f142, %p25;
$L__BB0_21:
	abs.f32 	%f34, %f21;
	setp.ltu.f32 	%p26, %f34, 0f47CE4780;
	mul.rn.f32 	%f145, %f190, %f190;
	and.b32  	%r109, %r151, 1;
	setp.eq.b32 	%p27, %r109, 1;
	selp.f32 	%f146, 0f3F800000, %f190, %p27;
	fma.rn.f32 	%f147, %f145, %f146, 0f00000000;
	fma.rn.f32 	%f148, %f145, 0f37CBAC00, 0fBAB607ED;
	selp.f32 	%f149, %f148, 0fB94D4153, %p27;
	selp.f32 	%f150, 0f3D2AAABB, 0f3C0885E4, %p27;
	fma.rn.f32 	%f151, %f149, %f145, %f150;
	selp.f32 	%f152, 0fBEFFFFFF, 0fBE2AAAA8, %p27;
	fma.rn.f32 	%f153, %f151, %f145, %f152;
	fma.rn.f32 	%f154, %f153, %f147, %f146;
	and.b32  	%r110, %r151, 2;
	setp.eq.s32 	%p28, %r110, 0;
	mov.f32 	%f155, 0f00000000;
	sub.f32 	%f156, %f155, %f154;
	selp.f32 	%f157, %f154, %f156, %p28;
	mul.f32 	%f158, %f23, %f157;
	div.rn.f32 	%f159, %f186, %f22;
	mul.f32 	%f194, %f159, %f158;
	@%p26 bra 	$L__BB0_29;
	setp.neu.f32 	%p29, %f34, 0f7F800000;
	@%p29 bra 	$L__BB0_24;
	mov.f32 	%f162, 0f00000000;
	mul.rn.f32 	%f191, %f21, %f162;
	mov.b32 	%r155, 0;
	bra.uni 	$L__BB0_29;
$L__BB0_24:
	mov.b32 	%r24, %f21;
	mov.b64 	%rd65, 0;
	mov.b32 	%r152, 0;
$L__BB0_25:
	.pragma "nounroll";
	mul.wide.u32 	%rd47, %r152, 4;
	add.s64 	%rd49, %rd48, %rd47;
	ld.global.nc.u32 	%r112, [%rd49];
	shl.b32 	%r113, %r24, 8;
	or.b32  	%r114, %r113, -2147483648;
	mad.wide.u32 	%rd50, %r112, %r114, %rd65;
	shr.u64 	%rd65, %rd50, 32;
	add.s64 	%rd51, %rd2, %rd47;
	st.local.u32 	[%rd51], %rd50;
	add.s32 	%r152, %r152, 1;
	setp.ne.s32 	%p30, %r152, 6;
	@%p30 bra 	$L__BB0_25;
	shr.u32 	%r115, %r24, 23;
	st.local.u32 	[%rd2+24], %rd65;
	and.b32  	%r27, %r115, 31;
	and.b32  	%r116, %r115, 224;
	add.s32 	%r117, %r116, -128;
	shr.u32 	%r118, %r117, 5;
	mul.wide.u32 	%rd52, %r118, 4;
	sub.s64 	%rd15, %rd2, %rd52;
	ld.local.u32 	%r153, [%rd15+24];
	ld.local.u32 	%r154, [%rd15+20];
	setp.eq.s32 	%p31, %r27, 0;
	@%p31 bra 	$L__BB0_28;
	shf.l.wrap.b32 	%r153, %r154, %r153, %r27;
	ld.local.u32 	%r119, [%rd15+16];
	shf.l.wrap.b32 	%r154, %r119, %r154, %r27;
$L__BB0_28:
	shr.u32 	%r120, %r153, 30;
	shf.l.wrap.b32 	%r121, %r154, %r153, 2;
	shl.b32 	%r122, %r154, 2;
	shr.u32 	%r123, %r121, 31;
	add.s32 	%r124, %r123, %r120;
	neg.s32 	%r125, %r124;
	setp.lt.s32 	%p32, %r24, 0;
	selp.b32 	%r155, %r125, %r124, %p32;
	xor.b32  	%r126, %r121, %r24;
	shr.s32 	%r127, %r121, 31;
	xor.b32  	%r128, %r127, %r121;
	xor.b32  	%r129, %r127, %r122;
	cvt.u64.u32 	%rd53, %r128;
	shl.b64 	%rd54, %rd53, 32;
	cvt.u64.u32 	%rd55, %r129;
	or.b64  	%rd56, %rd54, %rd55;
	cvt.rn.f64.s64 	%fd5, %rd56;
	mul.f64 	%fd6, %fd5, 0d3BF921FB54442D19;
	cvt.rn.f32.f64 	%f160, %fd6;
	neg.f32 	%f161, %f160;
	setp.lt.s32 	%p33, %r126, 0;
	selp.f32 	%f191, %f161, %f160, %p33;
$L__BB0_29:
	add.s32 	%r131, %r155, 1;
	mul.rn.f32 	%f163, %f191, %f191;
	and.b32  	%r132, %r155, 1;
	setp.eq.b32 	%p34, %r132, 1;
	selp.f32 	%f164, %f191, 0f3F800000, %p34;
	fma.rn.f32 	%f165, %f163, %f164, 0f00000000;
	fma.rn.f32 	%f166, %f163, 0f37CBAC00, 0fBAB607ED;
	selp.f32 	%f167, 0fB94D4153, %f166, %p34;
	selp.f32 	%f168, 0f3C0885E4, 0f3D2AAABB, %p34;
	fma.rn.f32 	%f169, %f167, %f163, %f168;
	selp.f32 	%f170, 0fBE2AAAA8, 0fBEFFFFFF, %p34;
	fma.rn.f32 	%f171, %f169, %f163, %f170;
	fma.rn.f32 	%f172, %f171, %f165, %f164;
	and.b32  	%r133, %r131, 2;
	setp.eq.s32 	%p35, %r133, 0;
	mov.f32 	%f173, 0f00000000;
	sub.f32 	%f174, %f173, %f172;
	selp.f32 	%f175, %f172, %f174, %p35;
	mul.f32 	%f193, %f23, %f175;
	mov.f32 	%f192, %f184;
$L__BB0_30:
	add.f32 	%f187, %f1, %f195;
	add.f32 	%f186, %f2, %f194;
	add.f32 	%f185, %f3, %f193;
	add.f32 	%f184, %f4, %f192;
	mul.f32 	%f176, %f187, %f187;
	fma.rn.f32 	%f177, %f186, %f186, %f176;
	fma.rn.f32 	%f178, %f185, %f185, %f177;
	fma.rn.f32 	%f179, %f184, %f184, %f178;
	sqrt.rn.f32 	%f180, %f179;
	setp.gt.f32 	%p36, %f180, %f6;
	@%p36 bra 	$L__BB0_32;
	add.s32 	%r36, %r156, 1;
	setp.lt.s32 	%p37, %r156, %r1;
	mov.u32 	%r156, %r36;
	@%p37 bra 	$L__BB0_2;
$L__BB0_32:
	ld.param.u64 	%rd60, [_Z6kernelPK19struct_P_SimulationPs_param_1];
	cvta.to.global.u64 	%rd57, %rd60;
	max.u32 	%r134, %r156, 1;
	add.s32 	%r135, %r134, -1;
	mov.u32 	%r136, %nctaid.x;
	mov.u32 	%r137, %ctaid.y;
	mov.u32 	%r138, %ctaid.x;
	mad.lo.s32 	%r139, %r137, %r136, %r138;
	mov.u32 	%r140, %ntid.x;
	mov.u32 	%r141, %tid.x;
	mad.lo.s32 	%r142, %r139, %r140, %r141;
	mul.wide.u32 	%rd58, %r142, 2;
	add.s64 	%rd59, %rd57, %rd58;
	st.global.u16 	[%rd59], %r135;
	ret;

}


// ===== COMPILED SASS (sm_100) =====

	.target	sm_100

	.elftype	@"ET_EXEC"


//--------------------- .note.nv.tkinfo           --------------------------
	.section	.note.nv.tkinfo,"",@"SHT_NOTE"
	.sectionflags	@"SHF_NOTE_NV_TKINFO"
	.tkinfo
        /*0018*/ 	.word	0x00000002
        /*0030*/ 	.string	""
        /*0030*/ 	.string	"ptxas"
        /*0030*/ 	.string	"Cuda compilation tools, release 13.0, V13.0.88"
        /*0030*/ 	.string	"Build cuda_13.0.r13.0/compiler.36424714_0"
        /*0030*/ 	.string	"-arch sm_100 -m 64 "



//--------------------- .note.nv.cuinfo           --------------------------
	.section	.note.nv.cuinfo,"",@"SHT_NOTE"
	.sectionflags	@"SHF_NOTE_NV_CUINFO"
        /*0018*/ 	.short	0x0002
        /*001a*/ 	.short	0x0064
        /*001c*/ 	.short	0x0082
	.zero		2


//--------------------- .nv.info                  --------------------------
	.section	.nv.info,"",@"SHT_CUDA_INFO"
	.align	4


	//----- nvinfo : EIATTR_REGCOUNT
	.align		4
        /*0000*/ 	.byte	0x04, 0x2f
        /*0002*/ 	.short	(.L_2 - .L_1)
	.align		4
.L_1:
        /*0004*/ 	.word	index@(_Z6kernelPK19struct_P_SimulationPs)
        /*0008*/ 	.word	0x00000020


	//----- nvinfo : EIATTR_FRAME_SIZE
	.align		4
.L_2:
        /*000c*/ 	.byte	0x04, 0x11
        /*000e*/ 	.short	(.L_4 - .L_3)
	.align		4
.L_3:
        /*0010*/ 	.word	index@($__internal_2_$__cuda_sm3x_div_rn_noftz_f32_slowpath)
        /*0014*/ 	.word	0x00000020


	//----- nvinfo : EIATTR_FRAME_SIZE
	.align		4
.L_4:
        /*0018*/ 	.byte	0x04, 0x11
        /*001a*/ 	.short	(.L_6 - .L_5)
	.align		4
.L_5:
        /*001c*/ 	.word	index@($__internal_1_$__cuda_sm20_sqrt_rn_f32_slowpath)
        /*0020*/ 	.word	0x00000020


	//----- nvinfo : EIATTR_FRAME_SIZE
	.align		4
.L_6:
        /*0024*/ 	.byte	0x04, 0x11
        /*0026*/ 	.short	(.L_8 - .L_7)
	.align		4
.L_7:
        /*0028*/ 	.word	index@($__internal_0_$__cuda_sm20_rcp_rn_f32_slowpath)
        /*002c*/ 	.word	0x00000020


	//----- nvinfo : EIATTR_FRAME_SIZE
	.align		4
.L_8:
        /*0030*/ 	.byte	0x04, 0x11
        /*0032*/ 	.short	(.L_10 - .L_9)
	.align		4
.L_9:
        /*0034*/ 	.word	index@(_Z6kernelPK19struct_P_SimulationPs)
        /*0038*/ 	.word	0x00000020


	//----- nvinfo : EIATTR_MIN_STACK_SIZE
	.align		4
.L_10:
        /*003c*/ 	.byte	0x04, 0x12
        /*003e*/ 	.short	(.L_12 - .L_11)
	.align		4
.L_11:
        /*0040*/ 	.word	index@(_Z6kernelPK19struct_P_SimulationPs)
        /*0044*/ 	.word	0x00000020
.L_12:


//--------------------- .nv.compat                --------------------------
	.section	.nv.compat,"",@"SHT_CUDA_COMPAT_INFO"
	.align	4
        /*0000*/ 	.byte	0x02, 0x09, 0x00, 0x00, 0x02, 0x02, 0x01, 0x00, 0x02, 0x05, 0x05, 0x00, 0x03, 0x07, 0x01, 0x01
        /*0010*/ 	.byte	0x02, 0x03, 0x00, 0x00, 0x02, 0x06, 0x01, 0x00, 0x04, 0x0b, 0x08, 0x00, 0x01, 0x00, 0x00, 0x00
        /*0020*/ 	.byte	0x00, 0x00, 0x00, 0x00


//--------------------- .nv.info._Z6kernelPK19struct_P_SimulationPs --------------------------
	.section	.nv.info._Z6kernelPK19struct_P_SimulationPs,"",@"SHT_CUDA_INFO"
	.sectionflags	@""
	.align	4


	//----- nvinfo : EIATTR_CUDA_API_VERSION
	.align		4
        /*0000*/ 	.byte	0x04, 0x37
        /*0002*/ 	.short	(.L_14 - .L_13)
.L_13:
        /*0004*/ 	.word	0x00000082


	//----- nvinfo : EIATTR_KPARAM_INFO
	.align		4
.L_14:
        /*0008*/ 	.byte	0x04, 0x17
        /*000a*/ 	.short	(.L_16 - .L_15)
.L_15:
        /*000c*/ 	.word	0x00000000
        /*0010*/ 	.short	0x0001
        /*0012*/ 	.short	0x0008
        /*0014*/ 	.byte	0x00, 0xf5, 0x21, 0x00


	//----- nvinfo : EIATTR_KPARAM_INFO
	.align		4
.L_16:
        /*0018*/ 	.byte	0x04, 0x17
        /*001a*/ 	.short	(.L_18 - .L_17)
.L_17:
        /*001c*/ 	.word	0x00000000
        /*0020*/ 	.short	0x0000
        /*0022*/ 	.short	0x0000
        /*0024*/ 	.byte	0x00, 0xf5, 0x21, 0x00


	//----- nvinfo : EIATTR_SPARSE_MMA_MASK
	.align		4
.L_18:
        /*0028*/ 	.byte	0x03, 0x50
        /*002a*/ 	.short	0x0000


	//----- nvinfo : EIATTR_MAXREG_COUNT
	.align		4
        /*002c*/ 	.byte	0x03, 0x1b
        /*002e*/ 	.short	0x00ff


	//----- nvinfo : EIATTR_MERCURY_ISA_VERSION
	.align		4
        /*0030*/ 	.byte	0x03, 0x5f
        /*0032*/ 	.short	0x0101


	//----- nvinfo : EIATTR_VRC_CTA_INIT_COUNT
	.align		4
        /*0034*/ 	.byte	0x02, 0x4a
	.zero		1
	.zero		1


	//----- nvinfo : EIATTR_EXIT_INSTR_OFFSETS
	.align		4
        /*0038*/ 	.byte	0x04, 0x1c
        /*003a*/ 	.short	(.L_20 - .L_19)


	//   ....[0]....
.L_19:
        /*003c*/ 	.word	0x00002010


	//----- nvinfo : EIATTR_CRS_STACK_SIZE
	.align		4
.L_20:
        /*0040*/ 	.byte	0x04, 0x1e
        /*0042*/ 	.short	(.L_22 - .L_21)
.L_21:
        /*0044*/ 	.word	0x00000000


	//----- nvinfo : EIATTR_CBANK_PARAM_SIZE
	.align		4
.L_22:
        /*0048*/ 	.byte	0x03, 0x19
        /*004a*/ 	.short	0x0010


	//----- nvinfo : EIATTR_PARAM_CBANK
	.align		4
        /*004c*/ 	.byte	0x04, 0x0a
        /*004e*/ 	.short	(.L_24 - .L_23)
	.align		4
.L_23:
        /*0050*/ 	.word	index@(.nv.constant0._Z6kernelPK19struct_P_SimulationPs)
        /*0054*/ 	.short	0x0380
        /*0056*/ 	.short	0x0010


	//----- nvinfo : EIATTR_SW_WAR
	.align		4
.L_24:
        /*0058*/ 	.byte	0x04, 0x36
        /*005a*/ 	.short	(.L_26 - .L_25)
.L_25:
        /*005c*/ 	.word	0x00000008
.L_26:


//--------------------- .nv.callgraph             --------------------------
	.section	.nv.callgraph,"",@"SHT_CUDA_CALLGRAPH"
	.align	4
	.sectionentsize	8
	.align		4
        /*0000*/ 	.word	0x00000000
	.align		4
        /*0004*/ 	.word	0xffffffff
	.align		4
        /*0008*/ 	.word	0x00000000
	.align		4
        /*000c*/ 	.word	0xfffffffe
	.align		4
        /*0010*/ 	.word	0x00000000
	.align		4
        /*0014*/ 	.word	0xfffffffd
	.align		4
        /*0018*/ 	.word	0x00000000
	.align		4
        /*001c*/ 	.word	0xfffffffc


//--------------------- .nv.constant4             --------------------------
	.section	.nv.constant4,"a",@progbits
	.align	8
	.align		8
.nv.constant4:
        /*0000*/ 	.dword	__cudart_i2opi_f


//--------------------- .text._Z6kernelPK19struct_P_SimulationPs --------------------------
	.section	.text._Z6kernelPK19struct_P_SimulationPs,"ax",@progbits
	.align	128
        .global         _Z6kernelPK19struct_P_SimulationPs
        .type           _Z6kernelPK19struct_P_SimulationPs,@function
        .size           _Z6kernelPK19struct_P_SimulationPs,(.L_x_58 - _Z6kernelPK19struct_P_SimulationPs)
        .other          _Z6kernelPK19struct_P_SimulationPs,@"STO_CUDA_ENTRY STV_DEFAULT"
_Z6kernelPK19struct_P_SimulationPs:
.text._Z6kernelPK19struct_P_SimulationPs:
[----:B------:R-:W0:Y:S08]  /*0000*/  LDC R1, c[0x0][0x37c] ;  /* 0x0000df00ff017b82 */ /* 0x000e300000000800 */
[----:B------:R-:W1:Y:S01]  /*0010*/  LDC.64 R14, c[0x0][0x380] ;  /* 0x0000e000ff0e7b82 */ /* 0x000e620000000a00 */
[----:B------:R-:W1:Y:S01]  /*0020*/  LDCU.64 UR8, c[0x0][0x358] ;  /* 0x00006b00ff0877ac */ /* 0x000e620008000a00 */
[----:B0-----:R-:W-:Y:S01]  /*0030*/  VIADD R1, R1, 0xffffffe0 ;  /* 0xffffffe001017836 */ /* 0x001fe20000000000 */
[----:B-1----:R-:W2:Y:S04]  /*0040*/  LDG.E R3, desc[UR8][R14.64+0x38] ;  /* 0x000038080e037981 */ /* 0x002ea8000c1e1900 */
[----:B------:R-:W3:Y:S04]  /*0050*/  LDG.E R11, desc[UR8][R14.64+0x30] ;  /* 0x000030080e0b7981 */ /* 0x000ee8000c1e1900 */
[----:B------:R-:W3:Y:S04]  /*0060*/  LDG.E R13, desc[UR8][R14.64+0x24] ;  /* 0x000024080e0d7981 */ /* 0x000ee8000c1e1900 */
[----:B------:R-:W4:Y:S04]  /*0070*/  LDG.E R0, desc[UR8][R14.64+0x10] ;  /* 0x000010080e007981 */ /* 0x000f28000c1e1900 */
[----:B------:R-:W4:Y:S04]  /*0080*/  LDG.E R2, desc[UR8][R14.64+0x4] ;  /* 0x000004080e027981 */ /* 0x000f28000c1e1900 */
[----:B------:R-:W5:Y:S04]  /*0090*/  LDG.E R7, desc[UR8][R14.64+0x20] ;  /* 0x000020080e077981 */ /* 0x000f68000c1e1900 */
[----:B------:R-:W5:Y:S01]  /*00a0*/  LDG.E R9, desc[UR8][R14.64+0x14] ;  /* 0x000014080e097981 */ /* 0x000f62000c1e1900 */
[----:B------:R-:W0:Y:S01]  /*00b0*/  S2R R4, SR_TID.X ;  /* 0x0000000000047919 */ /* 0x000e220000002100 */
[----:B------:R-:W1:Y:S08]  /*00c0*/  S2UR UR4, SR_CTAID.Y ;  /* 0x00000000000479c3 */ /* 0x000e700000002600 */
[----:B------:R-:W0:Y:S01]  /*00d0*/  S2UR UR5, SR_CTAID.X ;  /* 0x00000000000579c3 */ /* 0x000e220000002500 */
[----:B------:R-:W-:Y:S01]  /*00e0*/  IMAD.MOV.U32 R8, RZ, RZ, RZ ;  /* 0x000000ffff087224 */ /* 0x000fe200078e00ff */
[----:B-1----:R-:W-:-:S02]  /*00f0*/  I2FP.F32.U32 R5, UR4 ;  /* 0x0000000400057c45 */ /* 0x002fc40008201000 */
[----:B0-----:R-:W-:Y:S02]  /*0100*/  I2FP.F32.U32 R4, R4 ;  /* 0x0000000400047245 */ /* 0x001fe40000201000 */
[----:B------:R-:W-:Y:S02]  /*0110*/  I2FP.F32.U32 R6, UR5 ;  /* 0x0000000500067c45 */ /* 0x000fe40008201000 */
[----:B--2---:R-:W-:Y:S01]  /*0120*/  ISETP.GE.AND P0, PT, R3, RZ, PT ;  /* 0x000000ff0300720c */ /* 0x004fe20003f06270 */
[----:B---3--:R-:W-:Y:S01]  /*0130*/  FFMA R4, R4, R11, R13 ;  /* 0x0000000b04047223 */ /* 0x008fe2000000000d */
[----:B----4-:R-:W-:Y:S01]  /*0140*/  FFMA R5, R5, R0, R2 ;  /* 0x0000000005057223 */ /* 0x010fe20000000002 */
[----:B-----5:R-:W-:-:S10]  /*0150*/  FFMA R6, R6, R7, R9 ;  /* 0x0000000706067223 */ /* 0x020fd40000000009 */
[----:B------:R-:W-:Y:S05]  /*0160*/  @!P0 BRA `(.L_x_0) ;  /* 0x0000001c00788947 */ /* 0x000fea0003800000 */
[----:B------:R-:W2:Y:S04]  /*0170*/  LDG.E R7, desc[UR8][R14.64] ;  /* 0x000000080e077981 */ /* 0x000ea8000c1e1900 */
[----:B------:R0:W5:Y:S04]  /*0180*/  LDG.E R9, desc[UR8][R14.64+0x40] ;  /* 0x000040080e097981 */ /* 0x000168000c1e1900 */
[----:B------:R0:W5:Y:S01]  /*0190*/  LDG.E R10, desc[UR8][R14.64+0x3c] ;  /* 0x00003c080e0a7981 */ /* 0x000162000c1e1900 */
[----:B------:R-:W-:Y:S01]  /*01a0*/  HFMA2 R8, -RZ, RZ, 0, 0 ;  /* 0x00000000ff087431 */ /* 0x000fe200000001ff */
[----:B------:R-:W-:Y:S01]  /*01b0*/  BSSY.RECONVERGENT B0, `(.L_x_0) ;  /* 0x00001d9000007945 */ /* 0x000fe20003800200 */
[----:B------:R-:W-:Y:S01]  /*01c0*/  IMAD.MOV.U32 R11, RZ, RZ, R5 ;  /* 0x000000ffff0b7224 */ /* 0x000fe200078e0005 */
[----:B------:R-:W-:Y:S01]  /*01d0*/  MOV R12, R4 ;  /* 0x00000004000c7202 */ /* 0x000fe20000000f00 */
[----:B------:R-:W-:-:S02]  /*01e0*/  IMAD.MOV.U32 R16, RZ, RZ, R6 ;  /* 0x000000ffff107224 */ /* 0x000fc400078e0006 */
[----:B0-2---:R-:W-:-:S07]  /*01f0*/  IMAD.MOV.U32 R23, RZ, RZ, R7 ;  /* 0x000000ffff177224 */ /* 0x005fce00078e0007 */
.L_x_38:
[----:B------:R-:W-:Y:S01]  /*0200*/  FMUL R0, R23, R23 ;  /* 0x0000001717007220 */ /* 0x000fe20000400000 */
[----:B------:R-:W-:Y:S01]  /*0210*/  FMUL R13, R12, R12 ;  /* 0x0000000c0c0d7220 */ /* 0x000fe20000400000 */
[----:B------:R-:W-:Y:S02]  /*0220*/  BSSY.RECONVERGENT B1, `(.L_x_1) ;  /* 0x0000011000017945 */ /* 0x000fe40003800200 */
[----:B------:R-:W-:-:S04]  /*0230*/  FFMA R15, R11, R11, R0 ;  /* 0x0000000b0b0f7223 */ /* 0x000fc80000000000 */
[----:B------:R-:W-:-:S04]  /*0240*/  FFMA R0, R16, R16, R15 ;  /* 0x0000001010007223 */ /* 0x000fc8000000000f */
[----:B------:R-:W-:-:S04]  /*0250*/  FADD R15, R0, R13 ;  /* 0x0000000d000f7221 */ /* 0x000fc80000000000 */
[----:B------:R-:W-:Y:S01]  /*0260*/  VIADD R0, R15, 0xf3000000 ;  /* 0xf30000000f007836 */ /* 0x000fe20000000000 */
[----:B------:R0:W1:Y:S04]  /*0270*/  MUFU.RSQ R2, R15 ;  /* 0x0000000f00027308 */ /* 0x0000680000001400 */
[----:B------:R-:W-:-:S13]  /*0280*/  ISETP.GT.U32.AND P0, PT, R0, 0x727fffff, PT ;  /* 0x727fffff0000780c */ /* 0x000fda0003f04070 */
[----:B01----:R-:W-:Y:S05]  /*0290*/  @!P0 BRA `(.L_x_2) ;  /* 0x0000000000148947 */ /* 0x003fea0003800000 */
[----:B------:R-:W-:Y:S02]  /*02a0*/  MOV R0, R15 ;  /* 0x0000000f00007202 */ /* 0x000fe40000000f00 */
[----:B------:R-:W-:-:S07]  /*02b0*/  MOV R20, 0x2d0 ;  /* 0x000002d000147802 */ /* 0x000fce0000000f00 */
[----:B-----5:R-:W-:Y:S05]  /*02c0*/  CALL.REL.NOINC `($__internal_1_$__cuda_sm20_sqrt_rn_f32_slowpath) ;  /* 0x0000002000287944 */ /* 0x020fea0003c00000 */
[----:B------:R-:W-:Y:S01]  /*02d0*/  IMAD.MOV.U32 R0, RZ, RZ, R2 ;  /* 0x000000ffff007224 */ /* 0x000fe200078e0002 */
[----:B------:R-:W-:Y:S06]  /*02e0*/  BRA `(.L_x_3) ;  /* 0x0000000000107947 */ /* 0x000fec0003800000 */
.L_x_2:
[----:B------:R-:W-:Y:S01]  /*02f0*/  FMUL.FTZ R0, R15, R2 ;  /* 0x000000020f007220 */ /* 0x000fe20000410000 */
[----:B------:R-:W-:-:S03]  /*0300*/  FMUL.FTZ R2, R2, 0.5 ;  /* 0x3f00000002027820 */ /* 0x000fc60000410000 */
[----:B------:R-:W-:-:S04]  /*0310*/  FFMA R15, -R0, R0, R15 ;  /* 0x00000000000f7223 */ /* 0x000fc8000000010f */
[----:B------:R-:W-:-:S07]  /*0320*/  FFMA R0, R15, R2, R0 ;  /* 0x000000020f007223 */ /* 0x000fce0000000000 */
.L_x_3:
[----:B------:R-:W-:Y:S05]  /*0330*/  BSYNC.RECONVERGENT B1 ;  /* 0x0000000000017941 */ /* 0x000fea0003800200 */
.L_x_1:
[----:B------:R-:W-:Y:S01]  /*0340*/  FSETP.GT.AND P0, PT, R0, 9.9999999747524270788e-07, PT ;  /* 0x358637bd0000780b */ /* 0x000fe20003f04000 */
[----:B------:R-:W-:Y:S01]  /*0350*/  BSSY.RECONVERGENT B1, `(.L_x_4) ;  /* 0x00001a3000017945 */ /* 0x000fe20003800200 */
[----:B------:R-:W-:Y:S02]  /*0360*/  HFMA2 R15, -RZ, RZ, 0, 0 ;  /* 0x00000000ff0f7431 */ /* 0x000fe400000001ff */
[----:B------:R-:W-:Y:S01]  /*0370*/  IMAD.MOV.U32 R17, RZ, RZ, RZ ;  /* 0x000000ffff117224 */ /* 0x000fe200078e00ff */
[----:B-----5:R-:W-:Y:S01]  /*0380*/  FSETP.LEU.OR P0, PT, R9, RZ, !P0 ;  /* 0x000000ff0900720b */ /* 0x020fe2000470b400 */
[----:B------:R-:W-:Y:S02]  /*0390*/  IMAD.MOV.U32 R2, RZ, RZ, RZ ;  /* 0x000000ffff027224 */ /* 0x000fe400078e00ff */
[----:B------:R-:W-:-:S10]  /*03a0*/  IMAD.MOV.U32 R22, RZ, RZ, RZ ;  /* 0x000000ffff167224 */ /* 0x000fd400078e00ff */
[----:B------:R-:W-:Y:S05]  /*03b0*/  @P0 BRA `(.L_x_5) ;  /* 0x0000001800700947 */ /* 0x000fea0003800000 */
[----:B------:R-:W-:Y:S01]  /*03c0*/  FSETP.GEU.AND P0, PT, R0, 1, PT ;  /* 0x3f8000000000780b */ /* 0x000fe20003f0e000 */
[----:B------:R-:W-:Y:S01]  /*03d0*/  BSSY.RECONVERGENT B2, `(.L_x_6) ;  /* 0x0000015000027945 */ /* 0x000fe20003800200 */
[----:B------:R-:W-:-:S11]  /*03e0*/  MOV R15, 0x3f800000 ;  /* 0x3f800000000f7802 */ /* 0x000fd60000000f00 */
[----:B------:R-:W-:Y:S05]  /*03f0*/  @P0 BRA `(.L_x_7) ;  /* 0x0000000000480947 */ /* 0x000fea0003800000 */
[----:B------:R-:W-:Y:S01]  /*0400*/  VIADD R2, R0, 0x1800000 ;  /* 0x0180000000027836 */ /* 0x000fe20000000000 */
[----:B------:R-:W-:Y:S04]  /*0410*/  BSSY.RECONVERGENT B3, `(.L_x_8) ;  /* 0x000000c000037945 */ /* 0x000fe80003800200 */
[----:B------:R-:W-:-:S04]  /*0420*/  LOP3.LUT R2, R2, 0x7f800000, RZ, 0xc0, !PT ;  /* 0x7f80000002027812 */ /* 0x000fc800078ec0ff */
[----:B------:R-:W-:-:S13]  /*0430*/  ISETP.GT.U32.AND P0, PT, R2, 0x1ffffff, PT ;  /* 0x01ffffff0200780c */ /* 0x000fda0003f04070 */
[----:B------:R-:W-:Y:S05]  /*0440*/  @P0 BRA `(.L_x_9) ;  /* 0x0000000000100947 */ /* 0x000fea0003800000 */
[----:B------:R-:W-:-:S07]  /*0450*/  MOV R14, 0x470 ;  /* 0x00000470000e7802 */ /* 0x000fce0000000f00 */
[----:B------:R-:W-:Y:S05]  /*0460*/  CALL.REL.NOINC `($__internal_0_$__cuda_sm20_rcp_rn_f32_slowpath) ;  /* 0x0000001800ec7944 */ /* 0x000fea0003c00000 */
[----:B------:R-:W-:Y:S01]  /*0470*/  IMAD.MOV.U32 R15, RZ, RZ, R0 ;  /* 0x000000ffff0f7224 */ /* 0x000fe200078e0000 */
[----:B------:R-:W-:Y:S06]  /*0480*/  BRA `(.L_x_10) ;  /* 0x0000000000107947 */ /* 0x000fec0003800000 */
.L_x_9:
[----:B------:R-:W0:Y:S02]  /*0490*/  MUFU.RCP R15, R0 ;  /* 0x00000000000f7308 */ /* 0x000e240000001000 */
[----:B0-----:R-:W-:-:S04]  /*04a0*/  FFMA R2, R15, R0, -1 ;  /* 0xbf8000000f027423 */ /* 0x001fc80000000000 */
[----:B------:R-:W-:-:S04]  /*04b0*/  FADD.FTZ R2, -R2, -RZ ;  /* 0x800000ff02027221 */ /* 0x000fc80000010100 */
[----:B------:R-:W-:-:S07]  /*04c0*/  FFMA R15, R15, R2, R15 ;  /* 0x000000020f0f7223 */ /* 0x000fce000000000f */
.L_x_10:
[----:B------:R-:W-:Y:S05]  /*04d0*/  BSYNC.RECONVERGENT B3 ;  /* 0x0000000000037941 */ /* 0x000fea0003800200 */
.L_x_8:
[-C--:B------:R-:W-:Y:S01]  /*04e0*/  FMUL R16, R16, R15.reuse ;  /* 0x0000000f10107220 */ /* 0x080fe20000400000 */
[-C--:B------:R-:W-:Y:S01]  /*04f0*/  FMUL R23, R23, R15.reuse ;  /* 0x0000000f17177220 */ /* 0x080fe20000400000 */
[-C--:B------:R-:W-:Y:S02]  /*0500*/  FMUL R11, R11, R15.reuse ;  /* 0x0000000f0b0b7220 */ /* 0x080fe40000400000 */
[----:B------:R-:W-:-:S07]  /*0510*/  FMUL R16, R16, R15 ;  /* 0x0000000f10107220 */ /* 0x000fce0000400000 */
.L_x_7:
[----:B------:R-:W-:Y:S05]  /*0520*/  BSYNC.RECONVERGENT B2 ;  /* 0x0000000000027941 */ /* 0x000fea0003800200 */
.L_x_6:
[----:B------:R-:W-:Y:S01]  /*0530*/  FMUL R0, R23, R23 ;  /* 0x0000001717007220 */ /* 0x000fe20000400000 */
[----:B------:R-:W-:Y:S03]  /*0540*/  BSSY.RECONVERGENT B2, `(.L_x_11) ;  /* 0x0000011000027945 */ /* 0x000fe60003800200 */
[----:B------:R-:W-:-:S04]  /*0550*/  FFMA R17, R11, R11, R0 ;  /* 0x0000000b0b117223 */ /* 0x000fc80000000000 */
[----:B------:R-:W-:-:S04]  /*0560*/  FFMA R0, R16, R16, R17 ;  /* 0x0000001010007223 */ /* 0x000fc80000000011 */
[----:B------:R-:W-:-:S04]  /*0570*/  FADD R17, R13, R0 ;  /* 0x000000000d117221 */ /* 0x000fc80000000000 */
[----:B------:R0:W1:Y:S01]  /*0580*/  MUFU.RSQ R0, R17 ;  /* 0x0000001100007308 */ /* 0x0000620000001400 */
[----:B------:R-:W-:-:S04]  /*0590*/  IADD3 R2, PT, PT, R17, -0xd000000, RZ ;  /* 0xf300000011027810 */ /* 0x000fc80007ffe0ff */
[----:B------:R-:W-:-:S13]  /*05a0*/  ISETP.GT.U32.AND P0, PT, R2, 0x727fffff, PT ;  /* 0x727fffff0200780c */ /* 0x000fda0003f04070 */
[----:B01----:R-:W-:Y:S05]  /*05b0*/  @!P0 BRA `(.L_x_12) ;  /* 0x0000000000148947 */ /* 0x003fea0003800000 */
[----:B------:R-:W-:Y:S01]  /*05c0*/  IMAD.MOV.U32 R0, RZ, RZ, R17 ;  /* 0x000000ffff007224 */ /* 0x000fe200078e0011 */
[----:B------:R-:W-:-:S07]  /*05d0*/  MOV R20, 0x5f0 ;  /* 0x000005f000147802 */ /* 0x000fce0000000f00 */
[----:B------:R-:W-:Y:S05]  /*05e0*/  CALL.REL.NOINC `($__internal_1_$__cuda_sm20_sqrt_rn_f32_slowpath) ;  /* 0x0000001c00607944 */ /* 0x000fea0003c00000 */
[----:B------:R-:W-:Y:S01]  /*05f0*/  IMAD.MOV.U32 R16, RZ, RZ, R2 ;  /* 0x000000ffff107224 */ /* 0x000fe200078e0002 */
[----:B------:R-:W-:Y:S06]  /*0600*/  BRA `(.L_x_13) ;  /* 0x0000000000107947 */ /* 0x000fec0003800000 */
.L_x_12:
[----:B------:R-:W-:Y:S01]  /*0610*/  FMUL.FTZ R16, R17, R0 ;  /* 0x0000000011107220 */ /* 0x000fe20000410000 */
[----:B------:R-:W-:-:S03]  /*0620*/  FMUL.FTZ R0, R0, 0.5 ;  /* 0x3f00000000007820 */ /* 0x000fc60000410000 */
[----:B------:R-:W-:-:S04]  /*0630*/  FFMA R17, -R16, R16, R17 ;  /* 0x0000001010117223 */ /* 0x000fc80000000111 */
[----:B------:R-:W-:-:S07]  /*0640*/  FFMA R16, R17, R0, R16 ;  /* 0x0000000011107223 */ /* 0x000fce0000000010 */
.L_x_13:
[----:B------:R-:W-:Y:S05]  /*0650*/  BSYNC.RECONVERGENT B2 ;  /* 0x0000000000027941 */ /* 0x000fea0003800200 */
.L_x_11:
[----:B------:R-:W0:Y:S01]  /*0660*/  MUFU.RCP R17, R16 ;  /* 0x0000001000117308 */ /* 0x000e220000001000 */
[----:B------:R-:W-:Y:S07]  /*0670*/  BSSY.RECONVERGENT B2, `(.L_x_14) ;  /* 0x000000d000027945 */ /* 0x000fee0003800200 */
[----:B------:R-:W1:Y:S01]  /*0680*/  FCHK P0, R12, R16 ;  /* 0x000000100c007302 */ /* 0x000e620000000000 */
[----:B0-----:R-:W-:-:S04]  /*0690*/  FFMA R0, R17, -R16, 1 ;  /* 0x3f80000011007423 */ /* 0x001fc80000000810 */
[----:B------:R-:W-:-:S04]  /*06a0*/  FFMA R17, R17, R0, R17 ;  /* 0x0000000011117223 */ /* 0x000fc80000000011 */
[----:B------:R-:W-:-:S04]  /*06b0*/  FFMA R19, R17, R12, RZ ;  /* 0x0000000c11137223 */ /* 0x000fc800000000ff */
[----:B------:R-:W-:-:S04]  /*06c0*/  FFMA R0, R19, -R16, R12 ;  /* 0x8000001013007223 */ /* 0x000fc8000000000c */
[----:B------:R-:W-:Y:S01]  /*06d0*/  FFMA R17, R17, R0, R19 ;  /* 0x0000000011117223 */ /* 0x000fe20000000013 */
[----:B-1----:R-:W-:Y:S06]  /*06e0*/  @!P0 BRA `(.L_x_15) ;  /* 0x0000000000148947 */ /* 0x002fec0003800000 */
[----:B------:R-:W-:Y:S01]  /*06f0*/  MOV R27, R12 ;  /* 0x0000000c001b7202 */ /* 0x000fe20000000f00 */
[----:B------:R-:W-:Y:S01]  /*0700*/  IMAD.MOV.U32 R24, RZ, RZ, R16 ;  /* 0x000000ffff187224 */ /* 0x000fe200078e0010 */
[----:B------:R-:W-:-:S07]  /*0710*/  MOV R2, 0x730 ;  /* 0x0000073000027802 */ /* 0x000fce0000000f00 */
[----:B------:R-:W-:Y:S05]  /*0720*/  CALL.REL.NOINC `($__internal_2_$__cuda_sm3x_div_rn_noftz_f32_slowpath) ;  /* 0x0000001c00687944 */ /* 0x000fea0003c00000 */
[----:B------:R-:W-:-:S07]  /*0730*/  IMAD.MOV.U32 R17, RZ, RZ, R0 ;  /* 0x000000ffff117224 */ /* 0x000fce00078e0000 */
.L_x_15:
[----:B------:R-:W-:Y:S05]  /*0740*/  BSYNC.RECONVERGENT B2 ;  /* 0x0000000000027941 */ /* 0x000fea0003800200 */
.L_x_14:
[----:B------:R-:W-:Y:S01]  /*0750*/  HFMA2 R0, -RZ, RZ, 1.75, 0 ;  /* 0x3f000000ff007431 */ /* 0x000fe200000001ff */
[C---:B------:R-:W-:Y:S01]  /*0760*/  FSETP.NEU.AND P1, PT, |R17|.reuse, 1, PT ;  /* 0x3f8000001100780b */ /* 0x040fe20003f2d200 */
[----:B------:R-:W-:Y:S01]  /*0770*/  BSSY.RECONVERGENT B2, `(.L_x_16) ;  /* 0x0000028000027945 */ /* 0x000fe20003800200 */
[C---:B------:R-:W-:Y:S02]  /*0780*/  FSETP.GT.AND P0, PT, |R17|.reuse, 0.56000000238418579102, PT ;  /* 0x3f0f5c291100780b */ /* 0x040fe40003f04200 */
[----:B------:R-:W-:-:S04]  /*0790*/  FFMA R0, |R17|, -R0, 0.5 ;  /* 0x3f00000011007423 */ /* 0x000fc80000000a00 */
[----:B------:R-:W0:Y:S02]  /*07a0*/  MUFU.RSQ R19, R0 ;  /* 0x0000000000137308 */ /* 0x000e240000001400 */
[----:B0-----:R-:W-:Y:S01]  /*07b0*/  FMUL R2, R0, R19 ;  /* 0x0000001300027220 */ /* 0x001fe20000400000 */
[----:B------:R-:W-:-:S04]  /*07c0*/  FMUL R19, R19, -0.5 ;  /* 0xbf00000013137820 */ /* 0x000fc80000400000 */
[----:B------:R-:W-:-:S04]  /*07d0*/  FFMA R19, R2, R19, 0.5 ;  /* 0x3f00000002137423 */ /* 0x000fc80000000013 */
[----:B------:R-:W-:-:S05]  /*07e0*/  FFMA R19, R2, R19, R2 ;  /* 0x0000001302137223 */ /* 0x000fca0000000002 */
[----:B------:R-:W-:Y:S01]  /*07f0*/  FSEL R2, R19, RZ, P1 ;  /* 0x000000ff13027208 */ /* 0x000fe20000800000 */
[----:B------:R-:W-:Y:S01]  /*0800*/  IMAD.MOV.U32 R19, RZ, RZ, 0x3d10ecef ;  /* 0x3d10ecefff137424 */ /* 0x000fe200078e00ff */
[----:B------:R-:W-:Y:S02]  /*0810*/  FSETP.GT.AND P1, PT, R17, 0.56000000238418579102, PT ;  /* 0x3f0f5c291100780b */ /* 0x000fe40003f24000 */
[----:B------:R-:W-:-:S04]  /*0820*/  FSEL R2, R2, |R17|, P0 ;  /* 0x4000001102027208 */ /* 0x000fc80000000000 */
[----:B------:R-:W-:Y:S01]  /*0830*/  LOP3.LUT R2, R2, 0x80000000, R17, 0xb8, !PT ;  /* 0x8000000002027812 */ /* 0x000fe200078eb811 */
[----:B------:R-:W-:Y:S01]  /*0840*/  FFMA R17, R16, R16, -R13 ;  /* 0x0000001010117223 */ /* 0x000fe2000000080d */
[----:B------:R-:W-:-:S03]  /*0850*/  IMAD.MOV.U32 R13, RZ, RZ, 0x3fd774eb ;  /* 0x3fd774ebff0d7424 */ /* 0x000fc600078e00ff */
[----:B------:R-:W-:Y:S01]  /*0860*/  FMUL R0, R2, R2 ;  /* 0x0000000202007220 */ /* 0x000fe20000400000 */
[----:B------:R-:W-:Y:S01]  /*0870*/  IADD3 R14, PT, PT, R17, -0xd000000, RZ ;  /* 0xf3000000110e7810 */ /* 0x000fe20007ffe0ff */
[----:B------:R0:W1:Y:S02]  /*0880*/  MUFU.RSQ R18, R17 ;  /* 0x0000001100127308 */ /* 0x0000640000001400 */
[----:B------:R-:W-:-:S04]  /*0890*/  FFMA R19, R0, R19, 0.016980519518256187439 ;  /* 0x3c8b1abb00137423 */ /* 0x000fc80000000013 */
[----:B------:R-:W-:-:S04]  /*08a0*/  FFMA R19, R0, R19, 0.030762933194637298584 ;  /* 0x3cfc028c00137423 */ /* 0x000fc80000000013 */
[----:B------:R-:W-:-:S04]  /*08b0*/  FFMA R19, R0, R19, 0.044709417968988418579 ;  /* 0x3d37213900137423 */ /* 0x000fc80000000013 */
[----:B------:R-:W-:-:S04]  /*08c0*/  FFMA R19, R0, R19, 0.074989043176174163818 ;  /* 0x3d9993db00137423 */ /* 0x000fc80000000013 */
[----:B------:R-:W-:-:S04]  /*08d0*/  FFMA R19, R0, R19, 0.16666707396507263184 ;  /* 0x3e2aaac600137423 */ /* 0x000fc80000000013 */
[----:B------:R-:W-:-:S04]  /*08e0*/  FMUL R19, R0, R19 ;  /* 0x0000001300137220 */ /* 0x000fc80000400000 */
[----:B------:R-:W-:-:S05]  /*08f0*/  FFMA R2, R2, R19, R2 ;  /* 0x0000001302027223 */ /* 0x000fca0000000002 */
[----:B------:R-:W-:-:S05]  /*0900*/  FSEL R0, R2, -R2, P0 ;  /* 0x8000000202007208 */ /* 0x000fca0000000000 */
[----:B------:R-:W-:Y:S01]  /*0910*/  @!P1 FFMA R2, R13, 0.93318945169448852539, R0 ;  /* 0x3f6ee5810d029823 */ /* 0x000fe20000000000 */
[----:B------:R-:W-:-:S03]  /*0920*/  ISETP.GT.U32.AND P1, PT, R14, 0x727fffff, PT ;  /* 0x727fffff0e00780c */ /* 0x000fc60003f24070 */
[----:B------:R-:W-:-:S04]  /*0930*/  @P0 FADD R2, R2, R2 ;  /* 0x0000000202020221 */ /* 0x000fc80000000000 */
[----:B------:R-:W-:-:S06]  /*0940*/  FMUL R13, R9, R2 ;  /* 0x00000002090d7220 */ /* 0x000fcc0000400000 */
[----:B01----:R-:W-:Y:S05]  /*0950*/  @!P1 BRA `(.L_x_17) ;  /* 0x0000000000149947 */ /* 0x003fea0003800000 */
[----:B------:R-:W-:Y:S01]  /*0960*/  IMAD.MOV.U32 R0, RZ, RZ, R17 ;  /* 0x000000ffff007224 */ /* 0x000fe200078e0011 */
[----:B------:R-:W-:-:S07]  /*0970*/  MOV R20, 0x990 ;  /* 0x0000099000147802 */ /* 0x000fce0000000f00 */
[----:B------:R-:W-:Y:S05]  /*0980*/  CALL.REL.NOINC `($__internal_1_$__cuda_sm20_sqrt_rn_f32_slowpath) ;  /* 0x0000001800787944 */ /* 0x000fea0003c00000 */
[----:B------:R-:W-:Y:S01]  /*0990*/  IMAD.MOV.U32 R14, RZ, RZ, R2 ;  /* 0x000000ffff0e7224 */ /* 0x000fe200078e0002 */
[----:B------:R-:W-:Y:S06]  /*09a0*/  BRA `(.L_x_18) ;  /* 0x0000000000107947 */ /* 0x000fec0003800000 */
.L_x_17:
[----:B------:R-:W-:Y:S01]  /*09b0*/  FMUL.FTZ R14, R17, R18 ;  /* 0x00000012110e7220 */ /* 0x000fe20000410000 */
[----:B------:R-:W-:-:S03]  /*09c0*/  FMUL.FTZ R0, R18, 0.5 ;  /* 0x3f00000012007820 */ /* 0x000fc60000410000 */
[----:B------:R-:W-:-:S04]  /*09d0*/  FFMA R17, -R14, R14, R17 ;  /* 0x0000000e0e117223 */ /* 0x000fc80000000111 */
[----:B------:R-:W-:-:S07]  /*09e0*/  FFMA R14, R17, R0, R14 ;  /* 0x00000000110e7223 */ /* 0x000fce000000000e */
.L_x_18:
[----:B------:R-:W-:Y:S05]  /*09f0*/  BSYNC.RECONVERGENT B2 ;  /* 0x0000000000027941 */ /* 0x000fea0003800200 */
.L_x_16:
        /* <DEDUP_REMOVED lines=13> */
.L_x_20:
[----:B------:R-:W-:Y:S05]  /*0ad0*/  BSYNC.RECONVERGENT B2 ;  /* 0x0000000000027941 */ /* 0x000fea0003800200 */
.L_x_19:
[C---:B------:R-:W-:Y:S01]  /*0ae0*/  FSETP.GEU.AND P0, PT, R0.reuse, 1.175494350822287508e-38, PT ;  /* 0x008000000000780b */ /* 0x040fe20003f0e000 */
[----:B------:R-:W-:Y:S02]  /*0af0*/  IMAD.MOV.U32 R17, RZ, RZ, 0x3e055027 ;  /* 0x3e055027ff117424 */ /* 0x000fe400078e00ff */
[C---:B------:R-:W-:Y:S01]  /*0b00*/  FMUL R19, R13.reuse, 0.63661974668502807617 ;  /* 0x3f22f9830d137820 */ /* 0x040fe20000400000 */
[----:B------:R-:W-:Y:S01]  /*0b10*/  FSETP.GE.AND P1, PT, |R13|, 105615, PT ;  /* 0x47ce47800d00780b */ /* 0x000fe20003f26200 */
[----:B------:R-:W-:Y:S08]  /*0b20*/  BSSY.RECONVERGENT B2, `(.L_x_21) ;  /* 0x000005d000027945 */ /* 0x000ff00003800200 */
[----:B------:R-:W-:-:S04]  /*0b30*/  @!P0 FMUL R0, R0, 8388608 ;  /* 0x4b00000000008820 */ /* 0x000fc80000400000 */
[----:B------:R-:W-:-:S05]  /*0b40*/  VIADD R2, R0, 0xc0d55555 ;  /* 0xc0d5555500027836 */ /* 0x000fca0000000000 */
[----:B------:R-:W-:-:S04]  /*0b50*/  LOP3.LUT R15, R2, 0xff800000, RZ, 0xc0, !PT ;  /* 0xff800000020f7812 */ /* 0x000fc800078ec0ff */
[-C--:B------:R-:W-:Y:S02]  /*0b60*/  IADD3 R2, PT, PT, R0, -R15.reuse, RZ ;  /* 0x8000000f00027210 */ /* 0x080fe40007ffe0ff */
[----:B------:R-:W-:-:S03]  /*0b70*/  I2FP.F32.S32 R15, R15 ;  /* 0x0000000f000f7245 */ /* 0x000fc60000201400 */
[----:B------:R-:W-:Y:S01]  /*0b80*/  FADD R16, R2, -1 ;  /* 0xbf80000002107421 */ /* 0x000fe20000000000 */
[----:B------:R-:W-:Y:S02]  /*0b90*/  FSEL R2, RZ, -23, P0 ;  /* 0xc1b80000ff027808 */ /* 0x000fe40000000000 */
[----:B------:R-:W-:Y:S01]  /*0ba0*/  ISETP.GT.U32.AND P0, PT, R0, 0x7f7fffff, PT ;  /* 0x7f7fffff0000780c */ /* 0x000fe20003f04070 */
[C---:B------:R-:W-:Y:S02]  /*0bb0*/  FFMA R17, R16.reuse, -R17, 0.14084610342979431152 ;  /* 0x3e1039f610117423 */ /* 0x040fe40000000811 */
[----:B------:R-:W-:Y:S01]  /*0bc0*/  FFMA R2, R15, 1.1920928955078125e-07, R2 ;  /* 0x340000000f027823 */ /* 0x000fe20000000002 */
[----:B------:R-:W-:Y:S02]  /*0bd0*/  IMAD.MOV.U32 R15, RZ, RZ, 0x7f800000 ;  /* 0x7f800000ff0f7424 */ /* 0x000fe400078e00ff */
[----:B------:R-:W-:-:S04]  /*0be0*/  FFMA R17, R16, R17, -0.12148627638816833496 ;  /* 0xbdf8cdcc10117423 */ /* 0x000fc80000000011 */
[----:B------:R-:W-:-:S04]  /*0bf0*/  FFMA R17, R16, R17, 0.13980610668659210205 ;  /* 0x3e0f295510117423 */ /* 0x000fc80000000011 */
[----:B------:R-:W-:-:S04]  /*0c00*/  FFMA R17, R16, R17, -0.16684235632419586182 ;  /* 0xbe2ad8b910117423 */ /* 0x000fc80000000011 */
[----:B------:R-:W-:-:S04]  /*0c10*/  FFMA R17, R16, R17, 0.20012299716472625732 ;  /* 0x3e4ced0b10117423 */ /* 0x000fc80000000011 */
[----:B------:R-:W-:-:S04]  /*0c20*/  FFMA R17, R16, R17, -0.24999669194221496582 ;  /* 0xbe7fff2210117423 */ /* 0x000fc80000000011 */
[----:B------:R-:W-:-:S04]  /*0c30*/  FFMA R17, R16, R17, 0.33333182334899902344 ;  /* 0x3eaaaa7810117423 */ /* 0x000fc80000000011 */
[----:B------:R-:W-:-:S04]  /*0c40*/  FFMA R17, R16, R17, -0.5 ;  /* 0xbf00000010117423 */ /* 0x000fc80000000011 */
[----:B------:R-:W-:-:S04]  /*0c50*/  FMUL R17, R16, R17 ;  /* 0x0000001110117220 */ /* 0x000fc80000400000 */
[----:B------:R-:W-:-:S04]  /*0c60*/  FFMA R17, R16, R17, R16 ;  /* 0x0000001110117223 */ /* 0x000fc80000000010 */
[----:B------:R-:W-:Y:S01]  /*0c70*/  FFMA R2, R2, 0.69314718246459960938, R17 ;  /* 0x3f31721802027823 */ /* 0x000fe20000000011 */
[C---:B------:R-:W-:Y:S01]  /*0c80*/  @P0 FFMA R2, R0.reuse, R15, +INF ;  /* 0x7f80000000020423 */ /* 0x040fe2000000000f */
[----:B------:R-:W-:-:S04]  /*0c90*/  FSETP.NEU.AND P0, PT, R0, RZ, PT ;  /* 0x000000ff0000720b */ /* 0x000fc80003f0d000 */
[----:B------:R-:W-:-:S05]  /*0ca0*/  FSEL R2, R2, -INF , P0 ;  /* 0xff80000002027808 */ /* 0x000fca0000000000 */
[----:B------:R-:W-:Y:S02]  /*0cb0*/  FMUL R18, R9, R2 ;  /* 0x0000000209127220 */ /* 0x000fe40000400000 */
[----:B------:R-:W0:Y:S03]  /*0cc0*/  F2I.NTZ R2, R19 ;  /* 0x0000001300027305 */ /* 0x000e260000203100 */
[----:B------:R-:W-:Y:S02]  /*0cd0*/  FSETP.GEU.AND P0, PT, R18, -126, PT ;  /* 0xc2fc00001200780b */ /* 0x000fe40003f0e000 */
[----:B0-----:R-:W-:-:S11]  /*0ce0*/  I2FP.F32.S32 R16, R2 ;  /* 0x0000000200107245 */ /* 0x001fd60000201400 */
[----:B------:R-:W-:-:S04]  /*0cf0*/  @!P0 FMUL R18, R18, 0.5 ;  /* 0x3f00000012128820 */ /* 0x000fc80000400000 */
[----:B------:R-:W0:Y:S01]  /*0d00*/  MUFU.EX2 R15, R18 ;  /* 0x00000012000f7308 */ /* 0x000e220000000800 */
[----:B------:R-:W-:-:S04]  /*0d10*/  FFMA R17, R16, -1.5707962512969970703, R13 ;  /* 0xbfc90fda10117823 */ /* 0x000fc8000000000d */
[----:B------:R-:W-:-:S04]  /*0d20*/  FFMA R17, R16, -7.5497894158615963534e-08, R17 ;  /* 0xb3a2216810117823 */ /* 0x000fc80000000011 */
[----:B------:R-:W-:Y:S01]  /*0d30*/  FFMA R16, R16, -5.3903029534742383927e-15, R17 ;  /* 0xa7c234c510107823 */ /* 0x000fe20000000011 */
[----:B------:R-:W-:-:S03]  /*0d40*/  MOV R17, R2 ;  /* 0x0000000200117202 */ /* 0x000fc60000000f00 */
[----:B------:R-:W-:Y:S02]  /*0d50*/  IMAD.MOV.U32 R0, RZ, RZ, R16 ;  /* 0x000000ffff007224 */ /* 0x000fe400078e0010 */
[----:B0-----:R-:W-:Y:S01]  /*0d60*/  @!P0 FMUL R15, R15, R15 ;  /* 0x0000000f0f0f8220 */ /* 0x001fe20000400000 */
[----:B------:R-:W-:Y:S06]  /*0d70*/  @!P1 BRA `(.L_x_22) ;  /* 0x0000000000dc9947 */ /* 0x000fec0003800000 */
[----:B------:R-:W-:-:S13]  /*0d80*/  FSETP.NEU.AND P0, PT, |R13|, +INF , PT ;  /* 0x7f8000000d00780b */ /* 0x000fda0003f0d200 */
[----:B------:R-:W-:Y:S01]  /*0d90*/  @!P0 FMUL R0, RZ, R13 ;  /* 0x0000000dff008220 */ /* 0x000fe20000400000 */
[----:B------:R-:W-:Y:S01]  /*0da0*/  @!P0 IMAD.MOV.U32 R2, RZ, RZ, RZ ;  /* 0x000000ffff028224 */ /* 0x000fe200078e00ff */
[----:B------:R-:W-:Y:S06]  /*0db0*/  @!P0 BRA `(.L_x_22) ;  /* 0x0000000000cc8947 */ /* 0x000fec0003800000 */
[----:B------:R-:W-:Y:S01]  /*0dc0*/  SHF.L.U32 R2, R13, 0x8, RZ ;  /* 0x000000080d027819 */ /* 0x000fe200000006ff */
[----:B------:R-:W-:Y:S01]  /*0dd0*/  IMAD.MOV.U32 R22, RZ, RZ, RZ ;  /* 0x000000ffff167224 */ /* 0x000fe200078e00ff */
[----:B------:R-:W0:Y:S01]  /*0de0*/  LDCU.64 UR6, c[0x4][URZ] ;  /* 0x01000000ff0677ac */ /* 0x000e220008000a00 */
[----:B------:R-:W-:Y:S01]  /*0df0*/  IMAD.MOV.U32 R0, RZ, RZ, R1 ;  /* 0x000000ffff007224 */ /* 0x000fe200078e0001 */
[----:B------:R-:W-:Y:S01]  /*0e00*/  LOP3.LUT R27, R2, 0x80000000, RZ, 0xfc, !PT ;  /* 0x80000000021b7812 */ /* 0x000fe200078efcff */
[----:B------:R-:W-:Y:S01]  /*0e10*/  UMOV UR5, URZ ;  /* 0x000000ff00057c82 */ /* 0x000fe20008000000 */
[----:B------:R-:W-:-:S05]  /*0e20*/  UMOV UR4, URZ ;  /* 0x000000ff00047c82 */ /* 0x000fca0008000000 */
.L_x_23:
[----:B0-----:R-:W-:Y:S01]  /*0e30*/  MOV R18, UR6 ;  /* 0x0000000600127c02 */ /* 0x001fe20008000f00 */
[----:B------:R-:W-:-:S05]  /*0e40*/  IMAD.U32 R19, RZ, RZ, UR7 ;  /* 0x00000007ff137e24 */ /* 0x000fca000f8e00ff */
[----:B------:R-:W2:Y:S01]  /*0e50*/  LDG.E.CONSTANT R18, desc[UR8][R18.64] ;  /* 0x0000000812127981 */ /* 0x000ea2000c1e9900 */
[----:B------:R-:W-:Y:S02]  /*0e60*/  UIADD3 UR6, UP0, UPT, UR6, 0x4, URZ ;  /* 0x0000000406067890 */ /* 0x000fe4000ff1e0ff */
[----:B------:R-:W-:Y:S02]  /*0e70*/  UIADD3 UR4, UPT, UPT, UR4, 0x1, URZ ;  /* 0x0000000104047890 */ /* 0x000fe4000fffe0ff */
[----:B------:R-:W-:Y:S02]  /*0e80*/  UIADD3.X UR7, UPT, UPT, URZ, UR7, URZ, UP0, !UPT ;  /* 0x00000007ff077290 */ /* 0x000fe400087fe4ff */
[----:B------:R-:W-:Y:S01]  /*0e90*/  UISETP.NE.AND UP0, UPT, UR4, 0x6, UPT ;  /* 0x000000060400788c */ /* 0x000fe2000bf05270 */
[----:B--2---:R-:W-:-:S03]  /*0ea0*/  IMAD.WIDE.U32 R20, R18, R27, RZ ;  /* 0x0000001b12147225 */ /* 0x004fc600078e00ff */
[----:B------:R-:W-:-:S04]  /*0eb0*/  IADD3 R25, P0, PT, R20, R22, RZ ;  /* 0x0000001614197210 */ /* 0x000fc80007f1e0ff */
[----:B------:R-:W-:Y:S01]  /*0ec0*/  IADD3.X R22, PT, PT, R21, UR5, RZ, P0, !PT ;  /* 0x0000000515167c10 */ /* 0x000fe200087fe4ff */
[----:B------:R0:W-:Y:S02]  /*0ed0*/  STL [R0], R25 ;  /* 0x0000001900007387 */ /* 0x0001e40000100800 */
[----:B0-----:R-:W-:Y:S01]  /*0ee0*/  VIADD R0, R0, 0x4 ;  /* 0x0000000400007836 */ /* 0x001fe20000000000 */
[----:B------:R-:W-:Y:S06]  /*0ef0*/  BRA.U UP0, `(.L_x_23) ;  /* 0xfffffffd00cc7547 */ /* 0x000fec000b83ffff */
[----:B------:R-:W-:Y:S01]  /*0f00*/  SHF.R.U32.HI R2, RZ, 0x17, R13 ;  /* 0x00000017ff027819 */ /* 0x000fe2000001160d */
[----:B------:R0:W-:Y:S03]  /*0f10*/  STL [R1+0x18], R22 ;  /* 0x0000181601007387 */ /* 0x0001e60000100800 */
[C---:B------:R-:W-:Y:S02]  /*0f20*/  LOP3.LUT R0, R2.reuse, 0xe0, RZ, 0xc0, !PT ;  /* 0x000000e002007812 */ /* 0x040fe400078ec0ff */
[----:B------:R-:W-:Y:S02]  /*0f30*/  LOP3.LUT P0, RZ, R2, 0x1f, RZ, 0xc0, !PT ;  /* 0x0000001f02ff7812 */ /* 0x000fe4000780c0ff */
[----:B------:R-:W-:-:S04]  /*0f40*/  IADD3 R0, PT, PT, R0, -0x80, RZ ;  /* 0xffffff8000007810 */ /* 0x000fc80007ffe0ff */
[----:B------:R-:W-:-:S05]  /*0f50*/  SHF.R.U32.HI R0, RZ, 0x5, R0 ;  /* 0x00000005ff007819 */ /* 0x000fca0000011600 */
[----:B------:R-:W-:-:S05]  /*0f60*/  IMAD R21, R0, -0x4, R1 ;  /* 0xfffffffc00157824 */ /* 0x000fca00078e0201 */
[----:B------:R-:W2:Y:S04]  /*0f70*/  LDL R0, [R21+0x18] ;  /* 0x0000180015007983 */ /* 0x000ea80000100800 */
[----:B------:R-:W2:Y:S04]  /*0f80*/  LDL R19, [R21+0x14] ;  /* 0x0000140015137983 */ /* 0x000ea80000100800 */
[----:B------:R-:W3:Y:S01]  /*0f90*/  @P0 LDL R18, [R21+0x10] ;  /* 0x0000100015120983 */ /* 0x000ee20000100800 */
[----:B------:R-:W-:Y:S01]  /*0fa0*/  @P0 LOP3.LUT R2, R2, 0x1f, RZ, 0xc0, !PT ;  /* 0x0000001f02020812 */ /* 0x000fe200078ec0ff */
[----:B------:R-:W-:Y:S01]  /*0fb0*/  UMOV UR4, 0x54442d19 ;  /* 0x54442d1900047882 */ /* 0x000fe20000000000 */
[----:B------:R-:W-:-:S02]  /*0fc0*/  UMOV UR5, 0x3bf921fb ;  /* 0x3bf921fb00057882 */ /* 0x000fc40000000000 */
[-C--:B--2---:R-:W-:Y:S02]  /*0fd0*/  @P0 SHF.L.W.U32.HI R0, R19, R2.reuse, R0 ;  /* 0x0000000213000219 */ /* 0x084fe40000010e00 */
[----:B---3--:R-:W-:Y:S02]  /*0fe0*/  @P0 SHF.L.W.U32.HI R19, R18, R2, R19 ;  /* 0x0000000212130219 */ /* 0x008fe40000010e13 */
[--C-:B------:R-:W-:Y:S02]  /*0ff0*/  SHF.R.U32.HI R25, RZ, 0x1e, R0.reuse ;  /* 0x0000001eff197819 */ /* 0x100fe40000011600 */
[C---:B------:R-:W-:Y:S01]  /*1000*/  SHF.L.W.U32.HI R2, R19.reuse, 0x2, R0 ;  /* 0x0000000213027819 */ /* 0x040fe20000010e00 */
[----:B------:R-:W-:Y:S01]  /*1010*/  IMAD.SHL.U32 R19, R19, 0x4, RZ ;  /* 0x0000000413137824 */ /* 0x000fe200078e00ff */
[----:B------:R-:W-:Y:S02]  /*1020*/  ISETP.GE.AND P0, PT, R13, RZ, PT ;  /* 0x000000ff0d00720c */ /* 0x000fe40003f06270 */
[----:B------:R-:W-:-:S02]  /*1030*/  SHF.R.S32.HI R20, RZ, 0x1f, R2 ;  /* 0x0000001fff147819 */ /* 0x000fc40000011402 */
[----:B------:R-:W-:Y:S02]  /*1040*/  LOP3.LUT R0, R2, R13, RZ, 0x3c, !PT ;  /* 0x0000000d02007212 */ /* 0x000fe400078e3cff */
[C---:B------:R-:W-:Y:S02]  /*1050*/  LOP3.LUT R18, R20.reuse, R19, RZ, 0x3c, !PT ;  /* 0x0000001314127212 */ /* 0x040fe400078e3cff */
[----:B------:R-:W-:Y:S02]  /*1060*/  LOP3.LUT R19, R20, R2, RZ, 0x3c, !PT ;  /* 0x0000000214137212 */ /* 0x000fe400078e3cff */
[----:B------:R-:W-:Y:S02]  /*1070*/  LEA.HI R2, R2, R25, RZ, 0x1 ;  /* 0x0000001902027211 */ /* 0x000fe400078f08ff */
[----:B------:R-:W-:Y:S02]  /*1080*/  ISETP.GE.AND P1, PT, R0, RZ, PT ;  /* 0x000000ff0000720c */ /* 0x000fe40003f26270 */
[----:B------:R-:W1:Y:S01]  /*1090*/  I2F.F64.S64 R18, R18 ;  /* 0x0000001200127312 */ /* 0x000e620000301c00 */
[----:B------:R-:W-:-:S05]  /*10a0*/  IMAD.MOV R0, RZ, RZ, -R2 ;  /* 0x000000ffff007224 */ /* 0x000fca00078e0a02 */
[----:B------:R-:W-:Y:S01]  /*10b0*/  @!P0 MOV R2, R0 ;  /* 0x0000000000028202 */ /* 0x000fe20000000f00 */
[----:B-1----:R-:W-:-:S10]  /*10c0*/  DMUL R20, R18, UR4 ;  /* 0x0000000412147c28 */ /* 0x002fd40008000000 */
[----:B------:R-:W1:Y:S02]  /*10d0*/  F2F.F32.F64 R20, R20 ;  /* 0x0000001400147310 */ /* 0x000e640000301000 */
[----:B01----:R-:W-:-:S07]  /*10e0*/  FSEL R0, -R20, R20, !P1 ;  /* 0x0000001414007208 */ /* 0x003fce0004800100 */
.L_x_22:
[----:B------:R-:W-:Y:S05]  /*10f0*/  BSYNC.RECONVERGENT B2 ;  /* 0x0000000000027941 */ /* 0x000fea0003800200 */
.L_x_21:
[----:B------:R-:W0:Y:S01]  /*1100*/  MUFU.RCP R21, R14 ;  /* 0x0000000e00157308 */ /* 0x000e220000001000 */
[----:B------:R-:W-:Y:S01]  /*1110*/  LOP3.LUT R18, R2, 0x1, RZ, 0xc0, !PT ;  /* 0x0000000102127812 */ /* 0x000fe200078ec0ff */
[----:B------:R-:W-:Y:S02]  /*1120*/  IMAD.MOV.U32 R20, RZ, RZ, 0x37cbac00 ;  /* 0x37cbac00ff147424 */ /* 0x000fe400078e00ff */
[----:B------:R-:W-:Y:S01]  /*1130*/  FMUL R19, R0, R0 ;  /* 0x0000000000137220 */ /* 0x000fe20000400000 */
[----:B------:R-:W-:Y:S01]  /*1140*/  MOV R22, 0x3effffff ;  /* 0x3effffff00167802 */ /* 0x000fe20000000f00 */
[----:B------:R-:W-:Y:S01]  /*1150*/  BSSY.RECONVERGENT B2, `(.L_x_24) ;  /* 0x000001c000027945 */ /* 0x000fe20003800200 */
[----:B------:R-:W-:Y:S01]  /*1160*/  ISETP.NE.U32.AND P0, PT, R18, 0x1, PT ;  /* 0x000000011200780c */ /* 0x000fe20003f05070 */
[----:B------:R-:W-:Y:S01]  /*1170*/  FFMA R20, R19, R20, -0.0013887860113754868507 ;  /* 0xbab607ed13147423 */ /* 0x000fe20000000014 */
[----:B------:R-:W-:Y:S01]  /*1180*/  IMAD.MOV.U32 R18, RZ, RZ, 0x3d2aaabb ;  /* 0x3d2aaabbff127424 */ /* 0x000fe200078e00ff */
[----:B------:R-:W-:-:S02]  /*1190*/  LOP3.LUT P1, RZ, R2, 0x2, RZ, 0xc0, !PT ;  /* 0x0000000202ff7812 */ /* 0x000fc4000782c0ff */
[----:B------:R-:W-:Y:S02]  /*11a0*/  FSEL R22, -R22, -0.16666662693023681641, !P0 ;  /* 0xbe2aaaa816167808 */ /* 0x000fe40004000100 */
[----:B------:R-:W-:Y:S02]  /*11b0*/  FSEL R20, R20, -0.00019574658654164522886, !P0 ;  /* 0xb94d415314147808 */ /* 0x000fe40004000000 */
[----:B------:R-:W-:Y:S02]  /*11c0*/  FSEL R18, R18, 0.0083327032625675201416, !P0 ;  /* 0x3c0885e412127808 */ /* 0x000fe40004000000 */
[----:B------:R-:W-:Y:S01]  /*11d0*/  FSEL R0, R0, 1, P0 ;  /* 0x3f80000000007808 */ /* 0x000fe20000000000 */
[----:B------:R-:W1:Y:S01]  /*11e0*/  FCHK P0, R23, R14 ;  /* 0x0000000e17007302 */ /* 0x000e620000000000 */
[----:B0-----:R-:W-:Y:S01]  /*11f0*/  FFMA R24, R21, -R14, 1 ;  /* 0x3f80000015187423 */ /* 0x001fe2000000080e */
[----:B------:R-:W-:Y:S01]  /*1200*/  FFMA R18, R19, R20, R18 ;  /* 0x0000001413127223 */ /* 0x000fe20000000012 */
[----:B------:R-:W-:-:S02]  /*1210*/  FSETP.GE.AND P2, PT, |R13|, 105615, PT ;  /* 0x47ce47800d00780b */ /* 0x000fc40003f46200 */
[----:B------:R-:W-:Y:S01]  /*1220*/  FFMA R2, R21, R24, R21 ;  /* 0x0000001815027223 */ /* 0x000fe20000000015 */
[C---:B------:R-:W-:Y:S01]  /*1230*/  FFMA R18, R19.reuse, R18, R22 ;  /* 0x0000001213127223 */ /* 0x040fe20000000016 */
[----:B------:R-:W-:Y:S02]  /*1240*/  FFMA R19, R19, R0, RZ ;  /* 0x0000000013137223 */ /* 0x000fe400000000ff */
[----:B------:R-:W-:Y:S02]  /*1250*/  FFMA R21, R2, R23, RZ ;  /* 0x0000001702157223 */ /* 0x000fe400000000ff */
[----:B------:R-:W-:Y:S02]  /*1260*/  FFMA R0, R19, R18, R0 ;  /* 0x0000001213007223 */ /* 0x000fe40000000000 */
[----:B------:R-:W-:Y:S02]  /*1270*/  FFMA R18, R21, -R14, R23 ;  /* 0x8000000e15127223 */ /* 0x000fe40000000017 */
[----:B------:R-:W-:-:S02]  /*1280*/  @P1 FADD R0, RZ, -R0 ;  /* 0x80000000ff001221 */ /* 0x000fc40000000000 */
[----:B------:R-:W-:Y:S02]  /*1290*/  FFMA R21, R2, R18, R21 ;  /* 0x0000001202157223 */ /* 0x000fe40000000015 */
[----:B------:R-:W-:Y:S01]  /*12a0*/  FMUL R22, R15, R0 ;  /* 0x000000000f167220 */ /* 0x000fe20000400000 */
[----:B-1----:R-:W-:Y:S06]  /*12b0*/  @!P0 BRA `(.L_x_25) ;  /* 0x0000000000148947 */ /* 0x002fec0003800000 */
[----:B------:R-:W-:Y:S01]  /*12c0*/  IMAD.MOV.U32 R27, RZ, RZ, R23 ;  /* 0x000000ffff1b7224 */ /* 0x000fe200078e0017 */
[----:B------:R-:W-:Y:S01]  /*12d0*/  MOV R2, 0x1300 ;  /* 0x0000130000027802 */ /* 0x000fe20000000f00 */
[----:B------:R-:W-:-:S07]  /*12e0*/  IMAD.MOV.U32 R24, RZ, RZ, R14 ;  /* 0x000000ffff187224 */ /* 0x000fce00078e000e */
[----:B------:R-:W-:Y:S05]  /*12f0*/  CALL.REL.NOINC `($__internal_2_$__cuda_sm3x_div_rn_noftz_f32_slowpath) ;  /* 0x0000001000747944 */ /* 0x000fea0003c00000 */
[----:B------:R-:W-:-:S07]  /*1300*/  MOV R21, R0 ;  /* 0x0000000000157202 */ /* 0x000fce0000000f00 */
.L_x_25:
[----:B------:R-:W-:Y:S05]  /*1310*/  BSYNC.RECONVERGENT B2 ;  /* 0x0000000000027941 */ /* 0x000fea0003800200 */
.L_x_24:
[----:B------:R-:W-:Y:S01]  /*1320*/  BSSY.RECONVERGENT B2, `(.L_x_26) ;  /* 0x0000038000027945 */ /* 0x000fe20003800200 */
[----:B------:R-:W-:Y:S01]  /*1330*/  FMUL R22, R22, R21 ;  /* 0x0000001516167220 */ /* 0x000fe20000400000 */
[----:B------:R-:W-:Y:S02]  /*1340*/  IMAD.MOV.U32 R2, RZ, RZ, R17 ;  /* 0x000000ffff027224 */ /* 0x000fe400078e0011 */
[----:B------:R-:W-:Y:S01]  /*1350*/  IMAD.MOV.U32 R0, RZ, RZ, R16 ;  /* 0x000000ffff007224 */ /* 0x000fe200078e0010 */
[----:B------:R-:W-:Y:S06]  /*1360*/  @!P2 BRA `(.L_x_27) ;  /* 0x0000000000cca947 */ /* 0x000fec0003800000 */
[----:B------:R-:W-:-:S13]  /*1370*/  FSETP.NEU.AND P0, PT, |R13|, +INF , PT ;  /* 0x7f8000000d00780b */ /* 0x000fda0003f0d200 */
[----:B------:R-:W-:Y:S01]  /*1380*/  @!P0 FMUL R0, RZ, R13 ;  /* 0x0000000dff008220 */ /* 0x000fe20000400000 */
[----:B------:R-:W-:Y:S01]  /*1390*/  @!P0 MOV R2, RZ ;  /* 0x000000ff00028202 */ /* 0x000fe20000000f00 */
[----:B------:R-:W-:Y:S06]  /*13a0*/  @!P0 BRA `(.L_x_27) ;  /* 0x0000000000bc8947 */ /* 0x000fec0003800000 */
[----:B------:R-:W0:Y:S01]  /*13b0*/  LDC.64 R18, c[0x4][RZ] ;  /* 0x01000000ff127b82 */ /* 0x000e220000000a00 */
[----:B------:R-:W-:Y:S02]  /*13c0*/  IMAD.SHL.U32 R2, R13, 0x100, RZ ;  /* 0x000001000d027824 */ /* 0x000fe400078e00ff */
[----:B------:R-:W-:Y:S02]  /*13d0*/  HFMA2 R0, -RZ, RZ, 0, 0 ;  /* 0x00000000ff007431 */ /* 0x000fe400000001ff */
[----:B------:R-:W-:Y:S01]  /*13e0*/  IMAD.MOV.U32 R23, RZ, RZ, RZ ;  /* 0x000000ffff177224 */ /* 0x000fe200078e00ff */
[----:B------:R-:W-:Y:S01]  /*13f0*/  UMOV UR4, URZ ;  /* 0x000000ff00047c82 */ /* 0x000fe20008000000 */
[----:B------:R-:W-:-:S07]  /*1400*/  LOP3.LUT R29, R2, 0x80000000, RZ, 0xfc, !PT ;  /* 0x80000000021d7812 */ /* 0x000fce00078efcff */
.L_x_28:
[----:B0-----:R-:W-:-:S05]  /*1410*/  IMAD.WIDE.U32 R24, R0, 0x4, R18 ;  /* 0x0000000400187825 */ /* 0x001fca00078e0012 */
[----:B------:R-:W2:Y:S01]  /*1420*/  LDG.E.CONSTANT R20, desc[UR8][R24.64] ;  /* 0x0000000818147981 */ /* 0x000ea2000c1e9900 */
[C---:B-1----:R-:W-:Y:S02]  /*1430*/  IMAD R2, R0.reuse, 0x4, R1 ;  /* 0x0000000400027824 */ /* 0x042fe400078e0201 */
[----:B------:R-:W-:-:S05]  /*1440*/  VIADD R0, R0, 0x1 ;  /* 0x0000000100007836 */ /* 0x000fca0000000000 */
[----:B------:R-:W-:Y:S01]  /*1450*/  ISETP.NE.AND P0, PT, R0, 0x6, PT ;  /* 0x000000060000780c */ /* 0x000fe20003f05270 */
[----:B--2---:R-:W-:-:S03]  /*1460*/  IMAD.WIDE.U32 R20, R20, R29, RZ ;  /* 0x0000001d14147225 */ /* 0x004fc600078e00ff */
[----:B------:R-:W-:-:S04]  /*1470*/  IADD3 R27, P1, PT, R20, R23, RZ ;  /* 0x00000017141b7210 */ /* 0x000fc80007f3e0ff */
[----:B------:R-:W-:Y:S01]  /*1480*/  IADD3.X R23, PT, PT, R21, UR4, RZ, P1, !PT ;  /* 0x0000000415177c10 */ /* 0x000fe20008ffe4ff */
[----:B------:R1:W-:Y:S04]  /*1490*/  STL [R2], R27 ;  /* 0x0000001b02007387 */ /* 0x0003e80000100800 */
[----:B------:R-:W-:Y:S05]  /*14a0*/  @P0 BRA `(.L_x_28) ;  /* 0xfffffffc00d80947 */ /* 0x000fea000383ffff */
[----:B------:R-:W-:Y:S01]  /*14b0*/  SHF.R.U32.HI R18, RZ, 0x17, R13 ;  /* 0x00000017ff127819 */ /* 0x000fe2000001160d */
[----:B------:R0:W-:Y:S03]  /*14c0*/  STL [R1+0x18], R23 ;  /* 0x0000181701007387 */ /* 0x0001e60000100800 */
[C---:B------:R-:W-:Y:S02]  /*14d0*/  LOP3.LUT R0, R18.reuse, 0xe0, RZ, 0xc0, !PT ;  /* 0x000000e012007812 */ /* 0x040fe400078ec0ff */
[----:B------:R-:W-:Y:S02]  /*14e0*/  LOP3.LUT P0, RZ, R18, 0x1f, RZ, 0xc0, !PT ;  /* 0x0000001f12ff7812 */ /* 0x000fe4000780c0ff */
[----:B------:R-:W-:-:S04]  /*14f0*/  IADD3 R0, PT, PT, R0, -0x80, RZ ;  /* 0xffffff8000007810 */ /* 0x000fc80007ffe0ff */
[----:B------:R-:W-:-:S05]  /*1500*/  SHF.R.U32.HI R0, RZ, 0x5, R0 ;  /* 0x00000005ff007819 */ /* 0x000fca0000011600 */
[----:B------:R-:W-:-:S05]  /*1510*/  IMAD R21, R0, -0x4, R1 ;  /* 0xfffffffc00157824 */ /* 0x000fca00078e0201 */
[----:B-1----:R-:W2:Y:S04]  /*1520*/  LDL R2, [R21+0x18] ;  /* 0x0000180015027983 */ /* 0x002ea80000100800 */
[----:B------:R-:W2:Y:S04]  /*1530*/  LDL R19, [R21+0x14] ;  /* 0x0000140015137983 */ /* 0x000ea80000100800 */
[----:B------:R-:W3:Y:S01]  /*1540*/  @P0 LDL R0, [R21+0x10] ;  /* 0x0000100015000983 */ /* 0x000ee20000100800 */
[----:B------:R-:W-:Y:S01]  /*1550*/  @P0 LOP3.LUT R18, R18, 0x1f, RZ, 0xc0, !PT ;  /* 0x0000001f12120812 */ /* 0x000fe200078ec0ff */
[----:B------:R-:W-:Y:S01]  /*1560*/  UMOV UR4, 0x54442d19 ;  /* 0x54442d1900047882 */ /* 0x000fe20000000000 */
[----:B------:R-:W-:Y:S01]  /*1570*/  UMOV UR5, 0x3bf921fb ;  /* 0x3bf921fb00057882 */ /* 0x000fe20000000000 */
[----:B------:R-:W-:-:S02]  /*1580*/  ISETP.GE.AND P1, PT, R13, RZ, PT ;  /* 0x000000ff0d00720c */ /* 0x000fc40003f26270 */
[-C--:B--2---:R-:W-:Y:S02]  /*1590*/  @P0 SHF.L.W.U32.HI R2, R19, R18.reuse, R2 ;  /* 0x0000001213020219 */ /* 0x084fe40000010e02 */
[----:B---3--:R-:W-:Y:S02]  /*15a0*/  @P0 SHF.L.W.U32.HI R19, R0, R18, R19 ;  /* 0x0000001200130219 */ /* 0x008fe40000010e13 */
[--C-:B0-----:R-:W-:Y:S02]  /*15b0*/  SHF.R.U32.HI R23, RZ, 0x1e, R2.reuse ;  /* 0x0000001eff177819 */ /* 0x101fe40000011602 */
[C---:B------:R-:W-:Y:S01]  /*15c0*/  SHF.L.W.U32.HI R0, R19.reuse, 0x2, R2 ;  /* 0x0000000213007819 */ /* 0x040fe20000010e02 */
[----:B------:R-:W-:-:S03]  /*15d0*/  IMAD.SHL.U32 R19, R19, 0x4, RZ ;  /* 0x0000000413137824 */ /* 0x000fc600078e00ff */
[----:B------:R-:W-:Y:S02]  /*15e0*/  SHF.R.S32.HI R20, RZ, 0x1f, R0 ;  /* 0x0000001fff147819 */ /* 0x000fe40000011400 */
[----:B------:R-:W-:Y:S02]  /*15f0*/  LEA.HI R2, R0, R23, RZ, 0x1 ;  /* 0x0000001700027211 */ /* 0x000fe400078f08ff */
[C---:B------:R-:W-:Y:S02]  /*1600*/  LOP3.LUT R18, R20.reuse, R19, RZ, 0x3c, !PT ;  /* 0x0000001314127212 */ /* 0x040fe400078e3cff */
[----:B------:R-:W-:Y:S02]  /*1610*/  LOP3.LUT R19, R20, R0, RZ, 0x3c, !PT ;  /* 0x0000000014137212 */ /* 0x000fe400078e3cff */
[----:B------:R-:W-:Y:S01]  /*1620*/  LOP3.LUT R24, R0, R13, RZ, 0x3c, !PT ;  /* 0x0000000d00187212 */ /* 0x000fe200078e3cff */
[----:B------:R-:W-:-:S03]  /*1630*/  IMAD.MOV R0, RZ, RZ, -R2 ;  /* 0x000000ffff007224 */ /* 0x000fc600078e0a02 */
[----:B------:R-:W0:Y:S01]  /*1640*/  I2F.F64.S64 R18, R18 ;  /* 0x0000001200127312 */ /* 0x000e220000301c00 */
[----:B------:R-:W-:Y:S02]  /*1650*/  ISETP.GE.AND P0, PT, R24, RZ, PT ;  /* 0x000000ff1800720c */ /* 0x000fe40003f06270 */
[----:B------:R-:W-:Y:S01]  /*1660*/  @!P1 MOV R2, R0 ;  /* 0x0000000000029202 */ /* 0x000fe20000000f00 */
[----:B0-----:R-:W-:-:S10]  /*1670*/  DMUL R20, R18, UR4 ;  /* 0x0000000412147c28 */ /* 0x001fd40008000000 */
[----:B------:R-:W0:Y:S02]  /*1680*/  F2F.F32.F64 R20, R20 ;  /* 0x0000001400147310 */ /* 0x000e240000301000 */
[----:B0-----:R-:W-:-:S07]  /*1690*/  FSEL R0, -R20, R20, !P0 ;  /* 0x0000001414007208 */ /* 0x001fce0004000100 */
.L_x_27:
[----:B------:R-:W-:Y:S05]  /*16a0*/  BSYNC.RECONVERGENT B2 ;  /* 0x0000000000027941 */ /* 0x000fea0003800200 */
.L_x_26:
        /* <DEDUP_REMOVED lines=33> */
.L_x_30:
[----:B------:R-:W-:Y:S05]  /*18c0*/  BSYNC.RECONVERGENT B2 ;  /* 0x0000000000027941 */ /* 0x000fea0003800200 */
.L_x_29:
[----:B------:R-:W-:Y:S01]  /*18d0*/  BSSY.RECONVERGENT B2, `(.L_x_31) ;  /* 0x0000036000027945 */ /* 0x000fe20003800200 */
[----:B------:R-:W-:-:S03]  /*18e0*/  FMUL R2, R23, R2 ;  /* 0x0000000217027220 */ /* 0x000fc60000400000 */
[----:B------:R-:W-:Y:S05]  /*18f0*/  @!P2 BRA `(.L_x_32) ;  /* 0x0000000000cca947 */ /* 0x000fea0003800000 */
[----:B------:R-:W-:-:S13]  /*1900*/  FSETP.NEU.AND P0, PT, |R13|, +INF , PT ;  /* 0x7f8000000d00780b */ /* 0x000fda0003f0d200 */
[----:B------:R-:W-:Y:S01]  /*1910*/  @!P0 FMUL R16, RZ, R13 ;  /* 0x0000000dff108220 */ /* 0x000fe20000400000 */
[----:B------:R-:W-:Y:S01]  /*1920*/  @!P0 IMAD.MOV.U32 R17, RZ, RZ, RZ ;  /* 0x000000ffff118224 */ /* 0x000fe200078e00ff */
[----:B------:R-:W-:Y:S06]  /*1930*/  @!P0 BRA `(.L_x_32) ;  /* 0x0000000000bc8947 */ /* 0x000fec0003800000 */
[----:B------:R-:W0:Y:S01]  /*1940*/  LDC.64 R16, c[0x4][RZ] ;  /* 0x01000000ff107b82 */ /* 0x000e220000000a00 */
[----:B------:R-:W-:Y:S02]  /*1950*/  IMAD.SHL.U32 R14, R13, 0x100, RZ ;  /* 0x000001000d0e7824 */ /* 0x000fe400078e00ff */
[----:B------:R-:W-:Y:S02]  /*1960*/  HFMA2 R0, -RZ, RZ, 0, 0 ;  /* 0x00000000ff007431 */ /* 0x000fe400000001ff */
[----:B------:R-:W-:Y:S01]  /*1970*/  IMAD.MOV.U32 R11, RZ, RZ, RZ ;  /* 0x000000ffff0b7224 */ /* 0x000fe200078e00ff */
[----:B------:R-:W-:Y:S01]  /*1980*/  UMOV UR4, URZ ;  /* 0x000000ff00047c82 */ /* 0x000fe20008000000 */
[----:B------:R-:W-:-:S07]  /*1990*/  LOP3.LUT R25, R14, 0x80000000, RZ, 0xfc, !PT ;  /* 0x800000000e197812 */ /* 0x000fce00078efcff */
.L_x_33:
[----:B0-----:R-:W-:-:S06]  /*19a0*/  IMAD.WIDE.U32 R18, R11, 0x4, R16 ;  /* 0x000000040b127825 */ /* 0x001fcc00078e0010 */
[----:B------:R-:W2:Y:S01]  /*19b0*/  LDG.E.CONSTANT R18, desc[UR8][R18.64] ;  /* 0x0000000812127981 */ /* 0x000ea2000c1e9900 */
[C---:B-1----:R-:W-:Y:S01]  /*19c0*/  IMAD R14, R11.reuse, 0x4, R1 ;  /* 0x000000040b0e7824 */ /* 0x042fe200078e0201 */
[----:B------:R-:W-:-:S04]  /*19d0*/  IADD3 R11, PT, PT, R11, 0x1, RZ ;  /* 0x000000010b0b7810 */ /* 0x000fc80007ffe0ff */
        /* <DEDUP_REMOVED lines=9> */
[----:B------:R-:W-:-:S03]  /*1a70*/  LOP3.LUT P0, RZ, R16, 0x1f, RZ, 0xc0, !PT ;  /* 0x0000001f10ff7812 */ /* 0x000fc6000780c0ff */
[----:B------:R-:W-:-:S05]  /*1a80*/  VIADD R11, R11, 0xffffff80 ;  /* 0xffffff800b0b7836 */ /* 0x000fca0000000000 */
[----:B-1----:R-:W-:-:S05]  /*1a90*/  SHF.R.U32.HI R14, RZ, 0x5, R11 ;  /* 0x00000005ff0e7819 */ /* 0x002fca000001160b */
[----:B------:R-:W-:-:S05]  /*1aa0*/  IMAD R20, R14, -0x4, R1 ;  /* 0xfffffffc0e147824 */ /* 0x000fca00078e0201 */
[----:B------:R-:W2:Y:S04]  /*1ab0*/  LDL R11, [R20+0x18] ;  /* 0x00001800140b7983 */ /* 0x000ea80000100800 */
[----:B------:R-:W2:Y:S04]  /*1ac0*/  LDL R14, [R20+0x14] ;  /* 0x00001400140e7983 */ /* 0x000ea80000100800 */
[----:B------:R-:W3:Y:S01]  /*1ad0*/  @P0 LDL R17, [R20+0x10] ;  /* 0x0000100014110983 */ /* 0x000ee20000100800 */
[----:B------:R-:W-:Y:S01]  /*1ae0*/  LOP3.LUT R16, R16, 0x1f, RZ, 0xc0, !PT ;  /* 0x0000001f10107812 */ /* 0x000fe200078ec0ff */
[----:B------:R-:W-:Y:S01]  /*1af0*/  UMOV UR4, 0x54442d19 ;  /* 0x54442d1900047882 */ /* 0x000fe20000000000 */
[----:B------:R-:W-:Y:S01]  /*1b00*/  UMOV UR5, 0x3bf921fb ;  /* 0x3bf921fb00057882 */ /* 0x000fe20000000000 */
[----:B------:R-:W-:-:S02]  /*1b10*/  ISETP.GE.AND P1, PT, R13, RZ, PT ;  /* 0x000000ff0d00720c */ /* 0x000fc40003f26270 */
[-C--:B--2---:R-:W-:Y:S02]  /*1b20*/  @P0 SHF.L.W.U32.HI R11, R14, R16.reuse, R11 ;  /* 0x000000100e0b0219 */ /* 0x084fe40000010e0b */
[----:B---3--:R-:W-:-:S04]  /*1b30*/  @P0 SHF.L.W.U32.HI R14, R17, R16, R14 ;  /* 0x00000010110e0219 */ /* 0x008fc80000010e0e */
[C-C-:B------:R-:W-:Y:S01]  /*1b40*/  SHF.L.W.U32.HI R16, R14.reuse, 0x2, R11.reuse ;  /* 0x000000020e107819 */ /* 0x140fe20000010e0b */
[----:B------:R-:W-:Y:S01]  /*1b50*/  IMAD.SHL.U32 R14, R14, 0x4, RZ ;  /* 0x000000040e0e7824 */ /* 0x000fe200078e00ff */
[----:B------:R-:W-:Y:S02]  /*1b60*/  SHF.R.U32.HI R11, RZ, 0x1e, R11 ;  /* 0x0000001eff0b7819 */ /* 0x000fe4000001160b */
[----:B------:R-:W-:Y:S02]  /*1b70*/  SHF.R.S32.HI R17, RZ, 0x1f, R16 ;  /* 0x0000001fff117819 */ /* 0x000fe40000011410 */
[----:B------:R-:W-:Y:S02]  /*1b80*/  LOP3.LUT R13, R16, R13, RZ, 0x3c, !PT ;  /* 0x0000000d100d7212 */ /* 0x000fe400078e3cff */
[C---:B------:R-:W-:Y:S02]  /*1b90*/  LOP3.LUT R18, R17.reuse, R14, RZ, 0x3c, !PT ;  /* 0x0000000e11127212 */ /* 0x040fe400078e3cff */
[----:B------:R-:W-:-:S02]  /*1ba0*/  LOP3.LUT R19, R17, R16, RZ, 0x3c, !PT ;  /* 0x0000001011137212 */ /* 0x000fc400078e3cff */
[----:B------:R-:W-:Y:S02]  /*1bb0*/  LEA.HI R17, R16, R11, RZ, 0x1 ;  /* 0x0000000b10117211 */ /* 0x000fe400078f08ff */
[----:B------:R-:W-:Y:S02]  /*1bc0*/  ISETP.GE.AND P0, PT, R13, RZ, PT ;  /* 0x000000ff0d00720c */ /* 0x000fe40003f06270 */
[----:B------:R-:W1:Y:S01]  /*1bd0*/  I2F.F64.S64 R18, R18 ;  /* 0x0000001200127312 */ /* 0x000e620000301c00 */
[----:B0-----:R-:W-:-:S05]  /*1be0*/  IADD3 R0, PT, PT, -R17, RZ, RZ ;  /* 0x000000ff11007210 */ /* 0x001fca0007ffe1ff */
[----:B------:R-:W-:Y:S01]  /*1bf0*/  @!P1 IMAD.MOV.U32 R17, RZ, RZ, R0 ;  /* 0x000000ffff119224 */ /* 0x000fe200078e0000 */
[----:B-1----:R-:W-:-:S10]  /*1c00*/  DMUL R20, R18, UR4 ;  /* 0x0000000412147c28 */ /* 0x002fd40008000000 */
[----:B------:R-:W0:Y:S02]  /*1c10*/  F2F.F32.F64 R20, R20 ;  /* 0x0000001400147310 */ /* 0x000e240000301000 */
[----:B0-----:R-:W-:-:S07]  /*1c20*/  FSEL R16, -R20, R20, !P0 ;  /* 0x0000001414107208 */ /* 0x001fce0004000100 */
.L_x_32:
[----:B------:R-:W-:Y:S05]  /*1c30*/  BSYNC.RECONVERGENT B2 ;  /* 0x0000000000027941 */ /* 0x000fea0003800200 */
.L_x_31:
[----:B------:R-:W-:Y:S02]  /*1c40*/  IMAD.MOV.U32 R0, RZ, RZ, 0x37cbac00 ;  /* 0x37cbac00ff007424 */ /* 0x000fe400078e00ff */
[----:B------:R-:W-:Y:S01]  /*1c50*/  FMUL R11, R16, R16 ;  /* 0x00000010100b7220 */ /* 0x000fe20000400000 */
[C---:B------:R-:W-:Y:S01]  /*1c60*/  LOP3.LUT R13, R17.reuse, 0x1, RZ, 0xc0, !PT ;  /* 0x00000001110d7812 */ /* 0x040fe200078ec0ff */
[----:B------:R-:W-:Y:S01]  /*1c70*/  VIADD R17, R17, 0x1 ;  /* 0x0000000111117836 */ /* 0x000fe20000000000 */
[----:B------:R-:W-:Y:S01]  /*1c80*/  MOV R14, 0x3d2aaabb ;  /* 0x3d2aaabb000e7802 */ /* 0x000fe20000000f00 */
[----:B------:R-:W-:Y:S01]  /*1c90*/  FFMA R0, R11, R0, -0.0013887860113754868507 ;  /* 0xbab607ed0b007423 */ /* 0x000fe20000000000 */
[----:B------:R-:W-:Y:S02]  /*1ca0*/  ISETP.NE.U32.AND P0, PT, R13, 0x1, PT ;  /* 0x000000010d00780c */ /* 0x000fe40003f05070 */
[----:B------:R-:W-:Y:S02]  /*1cb0*/  MOV R13, 0x3effffff ;  /* 0x3effffff000d7802 */ /* 0x000fe40000000f00 */
[----:B------:R-:W-:-:S02]  /*1cc0*/  FSEL R0, R0, -0.00019574658654164522886, P0 ;  /* 0xb94d415300007808 */ /* 0x000fc40000000000 */
[----:B------:R-:W-:Y:S02]  /*1cd0*/  FSEL R14, R14, 0.0083327032625675201416, P0 ;  /* 0x3c0885e40e0e7808 */ /* 0x000fe40000000000 */
[----:B------:R-:W-:Y:S02]  /*1ce0*/  LOP3.LUT P1, RZ, R17, 0x2, RZ, 0xc0, !PT ;  /* 0x0000000211ff7812 */ /* 0x000fe4000782c0ff */
[----:B------:R-:W-:Y:S01]  /*1cf0*/  FSEL R16, R16, 1, !P0 ;  /* 0x3f80000010107808 */ /* 0x000fe20004000000 */
[----:B------:R-:W-:Y:S01]  /*1d00*/  FFMA R0, R11, R0, R14 ;  /* 0x000000000b007223 */ /* 0x000fe2000000000e */
[----:B------:R-:W-:-:S03]  /*1d10*/  FSEL R17, -R13, -0.16666662693023681641, P0 ;  /* 0xbe2aaaa80d117808 */ /* 0x000fc60000000100 */
[C---:B------:R-:W-:Y:S02]  /*1d20*/  FFMA R13, R11.reuse, R16, RZ ;  /* 0x000000100b0d7223 */ /* 0x040fe400000000ff */
[----:B------:R-:W-:Y:S01]  /*1d30*/  FFMA R0, R11, R0, R17 ;  /* 0x000000000b007223 */ /* 0x000fe20000000011 */
[----:B------:R-:W-:-:S03]  /*1d40*/  IMAD.MOV.U32 R17, RZ, RZ, R12 ;  /* 0x000000ffff117224 */ /* 0x000fc600078e000c */
[----:B------:R-:W-:-:S04]  /*1d50*/  FFMA R0, R13, R0, R16 ;  /* 0x000000000d007223 */ /* 0x000fc80000000010 */
[----:B------:R-:W-:-:S04]  /*1d60*/  @P1 FADD R0, RZ, -R0 ;  /* 0x80000000ff001221 */ /* 0x000fc80000000000 */
[----:B------:R-:W-:-:S07]  /*1d70*/  FMUL R15, R15, R0 ;  /* 0x000000000f0f7220 */ /* 0x000fce0000400000 */
.L_x_5:
[----:B------:R-:W-:Y:S05]  /*1d80*/  BSYNC.RECONVERGENT B1 ;  /* 0x0000000000017941 */ /* 0x000fea0003800200 */
.L_x_4:
[----:B------:R-:W-:Y:S01]  /*1d90*/  FADD R23, R7, R22 ;  /* 0x0000001607177221 */ /* 0x000fe20000000000 */
[----:B------:R-:W-:Y:S01]  /*1da0*/  FADD R11, R5, R2 ;  /* 0x00000002050b7221 */ /* 0x000fe20000000000 */
[----:B------:R-:W-:Y:S01]  /*1db0*/  FADD R16, R6, R15 ;  /* 0x0000000f06107221 */ /* 0x000fe20000000000 */
[----:B------:R-:W-:Y:S01]  /*1dc0*/  FADD R12, R4, R17 ;  /* 0x00000011040c7221 */ /* 0x000fe20000000000 */
[----:B------:R-:W-:Y:S01]  /*1dd0*/  FMUL R0, R23, R23 ;  /* 0x0000001717007220 */ /* 0x000fe20000400000 */
[----:B------:R-:W-:Y:S03]  /*1de0*/  BSSY.RECONVERGENT B1, `(.L_x_34) ;  /* 0x0000010000017945 */ /* 0x000fe60003800200 */
[----:B------:R-:W-:-:S04]  /*1df0*/  FFMA R13, R11, R11, R0 ;  /* 0x0000000b0b0d7223 */ /* 0x000fc80000000000 */
[----:B------:R-:W-:-:S04]  /*1e00*/  FFMA R13, R16, R16, R13 ;  /* 0x00000010100d7223 */ /* 0x000fc8000000000d */
[----:B------:R-:W-:-:S04]  /*1e10*/  FFMA R0, R12, R12, R13 ;  /* 0x0000000c0c007223 */ /* 0x000fc8000000000d */
[----:B------:R0:W1:Y:S01]  /*1e20*/  MUFU.RSQ R15, R0 ;  /* 0x00000000000f7308 */ /* 0x0000620000001400 */
[----:B------:R-:W-:-:S04]  /*1e30*/  IADD3 R2, PT, PT, R0, -0xd000000, RZ ;  /* 0xf300000000027810 */ /* 0x000fc80007ffe0ff */
[----:B------:R-:W-:-:S13]  /*1e40*/  ISETP.GT.U32.AND P0, PT, R2, 0x727fffff, PT ;  /* 0x727fffff0200780c */ /* 0x000fda0003f04070 */
[----:B01----:R-:W-:Y:S05]  /*1e50*/  @!P0 BRA `(.L_x_35) ;  /* 0x0000000000108947 */ /* 0x003fea0003800000 */
[----:B------:R-:W-:-:S07]  /*1e60*/  MOV R20, 0x1e80 ;  /* 0x00001e8000147802 */ /* 0x000fce0000000f00 */
[----:B------:R-:W-:Y:S05]  /*1e70*/  CALL.REL.NOINC `($__internal_1_$__cuda_sm20_sqrt_rn_f32_slowpath) ;  /* 0x00000004003c7944 */ /* 0x000fea0003c00000 */
[----:B------:R-:W-:Y:S01]  /*1e80*/  IMAD.MOV.U32 R13, RZ, RZ, R2 ;  /* 0x000000ffff0d7224 */ /* 0x000fe200078e0002 */
[----:B------:R-:W-:Y:S06]  /*1e90*/  BRA `(.L_x_36) ;  /* 0x0000000000107947 */ /* 0x000fec0003800000 */
.L_x_35:
[----:B------:R-:W-:Y:S01]  /*1ea0*/  FMUL.FTZ R13, R0, R15 ;  /* 0x0000000f000d7220 */ /* 0x000fe20000410000 */
[----:B------:R-:W-:-:S03]  /*1eb0*/  FMUL.FTZ R2, R15, 0.5 ;  /* 0x3f0000000f027820 */ /* 0x000fc60000410000 */
[----:B------:R-:W-:-:S04]  /*1ec0*/  FFMA R0, -R13, R13, R0 ;  /* 0x0000000d0d007223 */ /* 0x000fc80000000100 */
[----:B------:R-:W-:-:S07]  /*1ed0*/  FFMA R13, R0, R2, R13 ;  /* 0x00000002000d7223 */ /* 0x000fce000000000d */
.L_x_36:
[----:B------:R-:W-:Y:S05]  /*1ee0*/  BSYNC.RECONVERGENT B1 ;  /* 0x0000000000017941 */ /* 0x000fea0003800200 */
.L_x_34:
[----:B------:R-:W-:-:S13]  /*1ef0*/  FSETP.GT.AND P0, PT, R13, R10, PT ;  /* 0x0000000a0d00720b */ /* 0x000fda0003f04000 */
[----:B------:R-:W-:Y:S05]  /*1f00*/  @P0 BRA `(.L_x_37) ;  /* 0x00000000000c0947 */ /* 0x000fea0003800000 */
[C---:B------:R-:W-:Y:S02]  /*1f10*/  ISETP.GE.AND P0, PT, R8.reuse, R3, PT ;  /* 0x000000030800720c */ /* 0x040fe40003f06270 */
[----:B------:R-:W-:-:S11]  /*1f20*/  IADD3 R8, PT, PT, R8, 0x1, RZ ;  /* 0x0000000108087810 */ /* 0x000fd60007ffe0ff */
[----:B------:R-:W-:Y:S05]  /*1f30*/  @!P0 BRA `(.L_x_38) ;  /* 0xffffffe000b08947 */ /* 0x000fea000383ffff */
.L_x_37:
[----:B------:R-:W-:Y:S05]  /*1f40*/  BSYNC.RECONVERGENT B0 ;  /* 0x0000000000007941 */ /* 0x000fea0003800200 */
.L_x_0:
[----:B------:R-:W0:Y:S01]  /*1f50*/  S2R R0, SR_TID.X ;  /* 0x0000000000007919 */ /* 0x000e220000002100 */
[----:B------:R-:W-:Y:S01]  /*1f60*/  S2UR UR5, SR_CTAID.Y ;  /* 0x00000000000579c3 */ /* 0x000fe20000002600 */
[----:B------:R-:W1:Y:S01]  /*1f70*/  LDCU UR4, c[0x0][0x370] ;  /* 0x00006e00ff0477ac */ /* 0x000e620008000800 */
[----:B------:R-:W-:-:S05]  /*1f80*/  VIMNMX.U32 R8, PT, PT, R8, 0x1, !PT ;  /* 0x0000000108087848 */ /* 0x000fca0007fe0000 */
[----:B------:R-:W-:Y:S01]  /*1f90*/  VIADD R5, R8, 0xffffffff ;  /* 0xffffffff08057836 */ /* 0x000fe20000000000 */
[----:B------:R-:W1:Y:S08]  /*1fa0*/  S2UR UR6, SR_CTAID.X ;  /* 0x00000000000679c3 */ /* 0x000e700000002500 */
[----:B------:R-:W0:Y:S08]  /*1fb0*/  LDC R7, c[0x0][0x360] ;  /* 0x0000d800ff077b82 */ /* 0x000e300000000800 */
[----:B------:R-:W2:Y:S01]  /*1fc0*/  LDC.64 R2, c[0x0][0x388] ;  /* 0x0000e200ff027b82 */ /* 0x000ea20000000a00 */
[----:B-1----:R-:W-:-:S06]  /*1fd0*/  UIMAD UR4, UR5, UR4, UR6 ;  /* 0x00000004050472a4 */ /* 0x002fcc000f8e0206 */
[----:B0-----:R-:W-:-:S04]  /*1fe0*/  IMAD R7, R7, UR4, R0 ;  /* 0x0000000407077c24 */ /* 0x001fc8000f8e0200 */
[----:B--2---:R-:W-:-:S05]  /*1ff0*/  IMAD.WIDE.U32 R2, R7, 0x2, R2 ;  /* 0x0000000207027825 */ /* 0x004fca00078e0002 */
[----:B------:R-:W-:Y:S01]  /*2000*/  STG.E.U16 desc[UR8][R2.64], R5 ;  /* 0x0000000502007986 */ /* 0x000fe2000c101508 */
[----:B------:R-:W-:Y:S05]  /*2010*/  EXIT ;  /* 0x000000000000794d */ /* 0x000fea0003800000 */
        .weak           $__internal_0_$__cuda_sm20_rcp_rn_f32_slowpath
        .type           $__internal_0_$__cuda_sm20_rcp_rn_f32_slowpath,@function
        .size           $__internal_0_$__cuda_sm20_rcp_rn_f32_slowpath,($__internal_1_$__cuda_sm20_sqrt_rn_f32_slowpath - $__internal_0_$__cuda_sm20_rcp_rn_f32_slowpath)
$__internal_0_$__cuda_sm20_rcp_rn_f32_slowpath:
[----:B------:R-:W-:Y:S01]  /*2020*/  SHF.L.U32 R2, R0, 0x1, RZ ;  /* 0x0000000100027819 */ /* 0x000fe200000006ff */
[----:B------:R-:W-:Y:S03]  /*2030*/  BSSY.RECONVERGENT B4, `(.L_x_39) ;  /* 0x0000030000047945 */ /* 0x000fe60003800200 */
[----:B------:R-:W-:-:S04]  /*2040*/  SHF.R.U32.HI R2, RZ, 0x18, R2 ;  /* 0x00000018ff027819 */ /* 0x000fc80000011602 */
[----:B------:R-:W-:-:S13]  /*2050*/  ISETP.NE.U32.AND P0, PT, R2, RZ, PT ;  /* 0x000000ff0200720c */ /* 0x000fda0003f05070 */
[----:B------:R-:W-:Y:S05]  /*2060*/  @P0 BRA `(.L_x_40) ;  /* 0x0000000000280947 */ /* 0x000fea0003800000 */
[----:B------:R-:W-:-:S05]  /*2070*/  IMAD.SHL.U32 R2, R0, 0x2, RZ ;  /* 0x0000000200027824 */ /* 0x000fca00078e00ff */
[----:B------:R-:W-:-:S13]  /*2080*/  ISETP.NE.AND P0, PT, R2, RZ, PT ;  /* 0x000000ff0200720c */ /* 0x000fda0003f05270 */
[----:B------:R-:W-:Y:S01]  /*2090*/  @P0 FFMA R17, R0, 1.84467440737095516160e+19, RZ ;  /* 0x5f80000000110823 */ /* 0x000fe200000000ff */
[----:B------:R-:W-:Y:S08]  /*20a0*/  @!P0 MUFU.RCP R15, R0 ;  /* 0x00000000000f8308 */ /* 0x000ff00000001000 */
[----:B------:R-:W0:Y:S02]  /*20b0*/  @P0 MUFU.RCP R2, R17 ;  /* 0x0000001100020308 */ /* 0x000e240000001000 */
[----:B0-----:R-:W-:-:S04]  /*20c0*/  @P0 FFMA R18, R17, R2, -1 ;  /* 0xbf80000011120423 */ /* 0x001fc80000000002 */
[----:B------:R-:W-:-:S04]  /*20d0*/  @P0 FADD.FTZ R19, -R18, -RZ ;  /* 0x800000ff12130221 */ /* 0x000fc80000010100 */
[----:B------:R-:W-:-:S04]  /*20e0*/  @P0 FFMA R2, R2, R19, R2 ;  /* 0x0000001302020223 */ /* 0x000fc80000000002 */
[----:B------:R-:W-:Y:S01]  /*20f0*/  @P0 FFMA R15, R2, 1.84467440737095516160e+19, RZ ;  /* 0x5f800000020f0823 */ /* 0x000fe200000000ff */
[----:B------:R-:W-:Y:S06]  /*2100*/  BRA `(.L_x_41) ;  /* 0x0000000000887947 */ /* 0x000fec0003800000 */
.L_x_40:
[----:B------:R-:W-:-:S04]  /*2110*/  IADD3 R15, PT, PT, R2, -0xfd, RZ ;  /* 0xffffff03020f7810 */ /* 0x000fc80007ffe0ff */
[----:B------:R-:W-:-:S13]  /*2120*/  ISETP.GT.U32.AND P0, PT, R15, 0x1, PT ;  /* 0x000000010f00780c */ /* 0x000fda0003f04070 */
[----:B------:R-:W-:Y:S05]  /*2130*/  @P0 BRA `(.L_x_42) ;  /* 0x0000000000780947 */ /* 0x000fea0003800000 */
[----:B------:R-:W-:Y:S01]  /*2140*/  LOP3.LUT R17, R0, 0x7fffff, RZ, 0xc0, !PT ;  /* 0x007fffff00117812 */ /* 0x000fe200078ec0ff */
[----:B------:R-:W-:-:S03]  /*2150*/  IMAD.MOV.U32 R22, RZ, RZ, 0x3 ;  /* 0x00000003ff167424 */ /* 0x000fc600078e00ff */
[----:B------:R-:W-:Y:S02]  /*2160*/  LOP3.LUT R17, R17, 0x3f800000, RZ, 0xfc, !PT ;  /* 0x3f80000011117812 */ /* 0x000fe400078efcff */
[----:B------:R-:W-:Y:S02]  /*2170*/  SHF.L.U32 R21, R22, R15, RZ ;  /* 0x0000000f16157219 */ /* 0x000fe400000006ff */
[----:B------:R-:W0:Y:S02]  /*2180*/  MUFU.RCP R18, R17 ;  /* 0x0000001100127308 */ /* 0x000e240000001000 */
[----:B0-----:R-:W-:-:S04]  /*2190*/  FFMA R19, R17, R18, -1 ;  /* 0xbf80000011137423 */ /* 0x001fc80000000012 */
[----:B------:R-:W-:-:S04]  /*21a0*/  FADD.FTZ R19, -R19, -RZ ;  /* 0x800000ff13137221 */ /* 0x000fc80000010100 */
[CCC-:B------:R-:W-:Y:S01]  /*21b0*/  FFMA.RM R20, R18.reuse, R19.reuse, R18.reuse ;  /* 0x0000001312147223 */ /* 0x1c0fe20000004012 */
[----:B------:R-:W-:-:S04]  /*21c0*/  FFMA.RP R19, R18, R19, R18 ;  /* 0x0000001312137223 */ /* 0x000fc80000008012 */
[C---:B------:R-:W-:Y:S02]  /*21d0*/  LOP3.LUT R18, R20.reuse, 0x7fffff, RZ, 0xc0, !PT ;  /* 0x007fffff14127812 */ /* 0x040fe400078ec0ff */
[----:B------:R-:W-:Y:S02]  /*21e0*/  FSETP.NEU.FTZ.AND P0, PT, R20, R19, PT ;  /* 0x000000131400720b */ /* 0x000fe40003f1d000 */
[----:B------:R-:W-:Y:S02]  /*21f0*/  LOP3.LUT R18, R18, 0x800000, RZ, 0xfc, !PT ;  /* 0x0080000012127812 */ /* 0x000fe400078efcff */
[----:B------:R-:W-:Y:S02]  /*2200*/  SEL R19, RZ, 0xffffffff, !P0 ;  /* 0xffffffffff137807 */ /* 0x000fe40004000000 */
[----:B------:R-:W-:Y:S02]  /*2210*/  LOP3.LUT R20, R21, R18, RZ, 0xc0, !PT ;  /* 0x0000001215147212 */ /* 0x000fe400078ec0ff */
[----:B------:R-:W-:-:S02]  /*2220*/  IADD3 R19, PT, PT, -R19, RZ, RZ ;  /* 0x000000ff13137210 */ /* 0x000fc40007ffe1ff */
[-C--:B------:R-:W-:Y:S02]  /*2230*/  SHF.R.U32.HI R20, RZ, R15.reuse, R20 ;  /* 0x0000000fff147219 */ /* 0x080fe40000011614 */
[----:B------:R-:W-:Y:S02]  /*2240*/  LOP3.LUT P1, RZ, R19, R15, R18, 0xf8, !PT ;  /* 0x0000000f13ff7212 */ /* 0x000fe4000782f812 */
[C---:B------:R-:W-:Y:S02]  /*2250*/  LOP3.LUT P0, RZ, R20.reuse, 0x1, RZ, 0xc0, !PT ;  /* 0x0000000114ff7812 */ /* 0x040fe4000780c0ff */
[----:B------:R-:W-:-:S04]  /*2260*/  LOP3.LUT P2, RZ, R20, 0x2, RZ, 0xc0, !PT ;  /* 0x0000000214ff7812 */ /* 0x000fc8000784c0ff */
[----:B------:R-:W-:Y:S02]  /*2270*/  PLOP3.LUT P0, PT, P0, P1, P2, 0xe0, 0x0 ;  /* 0x000000000000781c */ /* 0x000fe40000703c20 */
[----:B------:R-:W-:Y:S02]  /*2280*/  LOP3.LUT P1, RZ, R0, 0x7fffff, RZ, 0xc0, !PT ;  /* 0x007fffff00ff7812 */ /* 0x000fe4000782c0ff */
[----:B------:R-:W-:-:S05]  /*2290*/  SEL R15, RZ, 0x1, !P0 ;  /* 0x00000001ff0f7807 */ /* 0x000fca0004000000 */
[----:B------:R-:W-:-:S05]  /*22a0*/  IMAD.MOV R15, RZ, RZ, -R15 ;  /* 0x000000ffff0f7224 */ /* 0x000fca00078e0a0f */
[----:B------:R-:W-:Y:S02]  /*22b0*/  ISETP.GE.AND P0, PT, R15, RZ, PT ;  /* 0x000000ff0f00720c */ /* 0x000fe40003f06270 */
[----:B------:R-:W-:-:S04]  /*22c0*/  IADD3 R15, PT, PT, R2, -0xfc, RZ ;  /* 0xffffff04020f7810 */ /* 0x000fc80007ffe0ff */
[----:B------:R-:W-:-:S07]  /*22d0*/  SHF.R.U32.HI R15, RZ, R15, R18 ;  /* 0x0000000fff0f7219 */ /* 0x000fce0000011612 */
[----:B------:R-:W-:-:S05]  /*22e0*/  @!P0 VIADD R15, R15, 0x1 ;  /* 0x000000010f0f8836 */ /* 0x000fca0000000000 */
[----:B------:R-:W-:-:S04]  /*22f0*/  @!P1 SHF.L.U32 R15, R15, 0x1, RZ ;  /* 0x000000010f0f9819 */ /* 0x000fc800000006ff */
[----:B------:R-:W-:Y:S01]  /*2300*/  LOP3.LUT R15, R15, 0x80000000, R0, 0xf8, !PT ;  /* 0x800000000f0f7812 */ /* 0x000fe200078ef800 */
[----:B------:R-:W-:Y:S06]  /*2310*/  BRA `(.L_x_41) ;  /* 0x0000000000047947 */ /* 0x000fec0003800000 */
.L_x_42:
[----:B------:R0:W1:Y:S02]  /*2320*/  MUFU.RCP R15, R0 ;  /* 0x00000000000f7308 */ /* 0x0000640000001000 */
.L_x_41:
[----:B------:R-:W-:Y:S05]  /*2330*/  BSYNC.RECONVERGENT B4 ;  /* 0x0000000000047941 */ /* 0x000fea0003800200 */
.L_x_39:
[----:B01----:R-:W-:Y:S02]  /*2340*/  IMAD.MOV.U32 R0, RZ, RZ, R15 ;  /* 0x000000ffff007224 */ /* 0x003fe400078e000f */
[----:B------:R-:W-:-:S04]  /*2350*/  HFMA2 R15, -RZ, RZ, 0, 0 ;  /* 0x00000000ff0f7431 */ /* 0x000fc800000001ff */
[----:B------:R-:W-:Y:S05]  /*2360*/  RET.REL.NODEC R14 `(_Z6kernelPK19struct_P_SimulationPs) ;  /* 0xffffffdc0e247950 */ /* 0x000fea0003c3ffff */
        .weak           $__internal_1_$__cuda_sm20_sqrt_rn_f32_slowpath
        .type           $__internal_1_$__cuda_sm20_sqrt_rn_f32_slowpath,@function
        .size           $__internal_1_$__cuda_sm20_sqrt_rn_f32_slowpath,($__internal_2_$__cuda_sm3x_div_rn_noftz_f32_slowpath - $__internal_1_$__cuda_sm20_sqrt_rn_f32_slowpath)
$__internal_1_$__cuda_sm20_sqrt_rn_f32_slowpath:
[----:B------:R-:W-:-:S13]  /*2370*/  LOP3.LUT P0, RZ, R0, 0x7fffffff, RZ, 0xc0, !PT ;  /* 0x7fffffff00ff7812 */ /* 0x000fda000780c0ff */
[----:B------:R-:W-:Y:S01]  /*2380*/  @!P0 IMAD.MOV.U32 R2, RZ, RZ, R0 ;  /* 0x000000ffff028224 */ /* 0x000fe200078e0000 */
[----:B------:R-:W-:Y:S06]  /*2390*/  @!P0 BRA `(.L_x_43) ;  /* 0x0000000000408947 */ /* 0x000fec0003800000 */
[----:B------:R-:W-:-:S13]  /*23a0*/  FSETP.GEU.FTZ.AND P0, PT, R0, RZ, PT ;  /* 0x000000ff0000720b */ /* 0x000fda0003f1e000 */
[----:B------:R-:W-:Y:S01]  /*23b0*/  @!P0 MOV R2, 0x7fffffff ;  /* 0x7fffffff00028802 */ /* 0x000fe20000000f00 */
[----:B------:R-:W-:Y:S06]  /*23c0*/  @!P0 BRA `(.L_x_43) ;  /* 0x0000000000348947 */ /* 0x000fec0003800000 */
[----:B------:R-:W-:-:S13]  /*23d0*/  FSETP.GTU.FTZ.AND P0, PT, |R0|, +INF , PT ;  /* 0x7f8000000000780b */ /* 0x000fda0003f1c200 */
[----:B------:R-:W-:Y:S01]  /*23e0*/  @P0 FADD.FTZ R2, R0, 1 ;  /* 0x3f80000000020421 */ /* 0x000fe20000010000 */
[----:B------:R-:W-:Y:S06]  /*23f0*/  @P0 BRA `(.L_x_43) ;  /* 0x0000000000280947 */ /* 0x000fec0003800000 */
[----:B------:R-:W-:-:S13]  /*2400*/  FSETP.NEU.FTZ.AND P0, PT, |R0|, +INF , PT ;  /* 0x7f8000000000780b */ /* 0x000fda0003f1d200 */
[----:B------:R-:W-:-:S04]  /*2410*/  @P0 FFMA R14, R0, 1.84467440737095516160e+19, RZ ;  /* 0x5f800000000e0823 */ /* 0x000fc800000000ff */
[----:B------:R-:W0:Y:S02]  /*2420*/  @P0 MUFU.RSQ R17, R14 ;  /* 0x0000000e00110308 */ /* 0x000e240000001400 */
[----:B0-----:R-:W-:Y:S01]  /*2430*/  @P0 FMUL.FTZ R19, R14, R17 ;  /* 0x000000110e130220 */ /* 0x001fe20000410000 */
[----:B------:R-:W-:-:S03]  /*2440*/  @P0 FMUL.FTZ R17, R17, 0.5 ;  /* 0x3f00000011110820 */ /* 0x000fc60000410000 */
[----:B------:R-:W-:-:S04]  /*2450*/  @P0 FADD.FTZ R2, -R19, -RZ ;  /* 0x800000ff13020221 */ /* 0x000fc80000010100 */
[----:B------:R-:W-:Y:S01]  /*2460*/  @P0 FFMA R18, R19, R2, R14 ;  /* 0x0000000213120223 */ /* 0x000fe2000000000e */
[----:B------:R-:W-:-:S03]  /*2470*/  @!P0 IMAD.MOV.U32 R2, RZ, RZ, R0 ;  /* 0x000000ffff028224 */ /* 0x000fc600078e0000 */
[----:B------:R-:W-:-:S04]  /*2480*/  @P0 FFMA R17, R18, R17, R19 ;  /* 0x0000001112110223 */ /* 0x000fc80000000013 */
[----:B------:R-:W-:-:S07]  /*2490*/  @P0 FMUL.FTZ R2, R17, 2.3283064365386962891e-10 ;  /* 0x2f80000011020820 */ /* 0x000fce0000410000 */
.L_x_43:
[----:B------:R-:W-:Y:S01]  /*24a0*/  MOV R18, R20 ;  /* 0x0000001400127202 */ /* 0x000fe20000000f00 */
[----:B------:R-:W-:-:S04]  /*24b0*/  IMAD.MOV.U32 R19, RZ, RZ, 0x0 ;  /* 0x00000000ff137424 */ /* 0x000fc800078e00ff */
[----:B------:R-:W-:Y:S05]  /*24c0*/  RET.REL.NODEC R18 `(_Z6kernelPK19struct_P_SimulationPs) ;  /* 0xffffffd812cc7950 */ /* 0x000fea0003c3ffff */
        .weak           $__internal_2_$__cuda_sm3x_div_rn_noftz_f32_slowpath
        .type           $__internal_2_$__cuda_sm3x_div_rn_noftz_f32_slowpath,@function
        .size           $__internal_2_$__cuda_sm3x_div_rn_noftz_f32_slowpath,(.L_x_58 - $__internal_2_$__cuda_sm3x_div_rn_noftz_f32_slowpath)
$__internal_2_$__cuda_sm3x_div_rn_noftz_f32_slowpath:
[----:B------:R-:W-:Y:S01]  /*24d0*/  SHF.R.U32.HI R21, RZ, 0x17, R24 ;  /* 0x00000017ff157819 */ /* 0x000fe20000011618 */
[----:B------:R-:W-:Y:S01]  /*24e0*/  BSSY.RECONVERGENT B3, `(.L_x_44) ;  /* 0x0000062000037945 */ /* 0x000fe20003800200 */
[----:B------:R-:W-:Y:S02]  /*24f0*/  SHF.R.U32.HI R18, RZ, 0x17, R27 ;  /* 0x00000017ff127819 */ /* 0x000fe4000001161b */
[----:B------:R-:W-:Y:S02]  /*2500*/  LOP3.LUT R21, R21, 0xff, RZ, 0xc0, !PT ;  /* 0x000000ff15157812 */ /* 0x000fe400078ec0ff */
[----:B------:R-:W-:Y:S02]  /*2510*/  LOP3.LUT R18, R18, 0xff, RZ, 0xc0, !PT ;  /* 0x000000ff12127812 */ /* 0x000fe400078ec0ff */
[----:B------:R-:W-:-:S03]  /*2520*/  IADD3 R19, PT, PT, R21, -0x1, RZ ;  /* 0xffffffff15137810 */ /* 0x000fc60007ffe0ff */
[----:B------:R-:W-:Y:S01]  /*2530*/  VIADD R0, R18, 0xffffffff ;  /* 0xffffffff12007836 */ /* 0x000fe20000000000 */
[----:B------:R-:W-:-:S04]  /*2540*/  ISETP.GT.U32.AND P0, PT, R19, 0xfd, PT ;  /* 0x000000fd1300780c */ /* 0x000fc80003f04070 */
[----:B------:R-:W-:-:S13]  /*2550*/  ISETP.GT.U32.OR P0, PT, R0, 0xfd, P0 ;  /* 0x000000fd0000780c */ /* 0x000fda0000704470 */
[----:B------:R-:W-:Y:S01]  /*2560*/  @!P0 MOV R20, RZ ;  /* 0x000000ff00148202 */ /* 0x000fe20000000f00 */
[----:B------:R-:W-:Y:S06]  /*2570*/  @!P0 BRA `(.L_x_45) ;  /* 0x00000000005c8947 */ /* 0x000fec0003800000 */
[----:B------:R-:W-:Y:S02]  /*2580*/  FSETP.GTU.FTZ.AND P0, PT, |R27|, +INF , PT ;  /* 0x7f8000001b00780b */ /* 0x000fe40003f1c200 */
[----:B------:R-:W-:-:S04]  /*2590*/  FSETP.GTU.FTZ.AND P1, PT, |R24|, +INF , PT ;  /* 0x7f8000001800780b */ /* 0x000fc80003f3c200 */
[----:B------:R-:W-:-:S13]  /*25a0*/  PLOP3.LUT P0, PT, P0, P1, PT, 0xf8, 0x8f ;  /* 0x00000000008f781c */ /* 0x000fda0000703f70 */
[----:B------:R-:W-:Y:S05]  /*25b0*/  @P0 BRA `(.L_x_46) ;  /* 0x00000004004c0947 */ /* 0x000fea0003800000 */
[----:B------:R-:W-:-:S13]  /*25c0*/  LOP3.LUT P0, RZ, R24, 0x7fffffff, R27, 0xc8, !PT ;  /* 0x7fffffff18ff7812 */ /* 0x000fda000780c81b */
[----:B------:R-:W-:Y:S05]  /*25d0*/  @!P0 BRA `(.L_x_47) ;  /* 0x00000004003c8947 */ /* 0x000fea0003800000 */
[C---:B------:R-:W-:Y:S02]  /*25e0*/  FSETP.NEU.FTZ.AND P3, PT, |R27|.reuse, +INF , PT ;  /* 0x7f8000001b00780b */ /* 0x040fe40003f7d200 */
[----:B------:R-:W-:Y:S02]  /*25f0*/  FSETP.NEU.FTZ.AND P1, PT, |R24|, +INF , PT ;  /* 0x7f8000001800780b */ /* 0x000fe40003f3d200 */
[----:B------:R-:W-:-:S11]  /*2600*/  FSETP.NEU.FTZ.AND P0, PT, |R27|, +INF , PT ;  /* 0x7f8000001b00780b */ /* 0x000fd60003f1d200 */
[----:B------:R-:W-:Y:S05]  /*2610*/  @!P1 BRA !P3, `(.L_x_47) ;  /* 0x00000004002c9947 */ /* 0x000fea0005800000 */
[----:B------:R-:W-:-:S04]  /*2620*/  LOP3.LUT P3, RZ, R27, 0x7fffffff, RZ, 0xc0, !PT ;  /* 0x7fffffff1bff7812 */ /* 0x000fc8000786c0ff */
[----:B------:R-:W-:-:S13]  /*2630*/  PLOP3.LUT P1, PT, P1, P3, PT, 0x2f, 0xf2 ;  /* 0x0000000000f2781c */ /* 0x000fda0000f26577 */
[----:B------:R-:W-:Y:S05]  /*2640*/  @P1 BRA `(.L_x_48) ;  /* 0x0000000400181947 */ /* 0x000fea0003800000 */
[----:B------:R-:W-:-:S04]  /*2650*/  LOP3.LUT P1, RZ, R24, 0x7fffffff, RZ, 0xc0, !PT ;  /* 0x7fffffff18ff7812 */ /* 0x000fc8000782c0ff */
[----:B------:R-:W-:-:S13]  /*2660*/  PLOP3.LUT P0, PT, P0, P1, PT, 0x2f, 0xf2 ;  /* 0x0000000000f2781c */ /* 0x000fda0000702577 */
[----:B------:R-:W-:Y:S05]  /*2670*/  @P0 BRA `(.L_x_49) ;  /* 0x0000000400000947 */ /* 0x000fea0003800000 */
[----:B------:R-:W-:Y:S02]  /*2680*/  ISETP.GE.AND P0, PT, R0, RZ, PT ;  /* 0x000000ff0000720c */ /* 0x000fe40003f06270 */
[----:B------:R-:W-:-:S11]  /*2690*/  ISETP.GE.AND P1, PT, R19, RZ, PT ;  /* 0x000000ff1300720c */ /* 0x000fd60003f26270 */
[----:B------:R-:W-:Y:S01]  /*26a0*/  @P0 IMAD.MOV.U32 R20, RZ, RZ, RZ ;  /* 0x000000ffff140224 */ /* 0x000fe200078e00ff */
[----:B------:R-:W-:Y:S01]  /*26b0*/  @!P0 MOV R20, 0xffffffc0 ;  /* 0xffffffc000148802 */ /* 0x000fe20000000f00 */
[----:B------:R-:W-:Y:S01]  /*26c0*/  @!P0 FFMA R27, R27, 1.84467440737095516160e+19, RZ ;  /* 0x5f8000001b1b8823 */ /* 0x000fe200000000ff */
[----:B------:R-:W-:-:S03]  /*26d0*/  @!P1 FFMA R24, R24, 1.84467440737095516160e+19, RZ ;  /* 0x5f80000018189823 */ /* 0x000fc600000000ff */
[----:B------:R-:W-:-:S07]  /*26e0*/  @!P1 VIADD R20, R20, 0x40 ;  /* 0x0000004014149836 */ /* 0x000fce0000000000 */
.L_x_45:
[----:B------:R-:W-:Y:S01]  /*26f0*/  LEA R19, R21, 0xc0800000, 0x17 ;  /* 0xc080000015137811 */ /* 0x000fe200078eb8ff */
[----:B------:R-:W-:Y:S01]  /*2700*/  VIADD R18, R18, 0xffffff81 ;  /* 0xffffff8112127836 */ /* 0x000fe20000000000 */
[----:B------:R-:W-:Y:S02]  /*2710*/  BSSY.RECONVERGENT B4, `(.L_x_50) ;  /* 0x0000035000047945 */ /* 0x000fe40003800200 */
[----:B------:R-:W-:Y:S01]  /*2720*/  IADD3 R28, PT, PT, -R19, R24, RZ ;  /* 0x00000018131c7210 */ /* 0x000fe20007ffe1ff */
[C---:B------:R-:W-:Y:S01]  /*2730*/  IMAD R0, R18.reuse, -0x800000, R27 ;  /* 0xff80000012007824 */ /* 0x040fe200078e021b */
[----:B------:R-:W-:Y:S02]  /*2740*/  IADD3 R21, PT, PT, R18, 0x7f, -R21 ;  /* 0x0000007f12157810 */ /* 0x000fe40007ffe815 */
[----:B------:R-:W0:Y:S01]  /*2750*/  MUFU.RCP R24, R28 ;  /* 0x0000001c00187308 */ /* 0x000e220000001000 */
[----:B------:R-:W-:Y:S01]  /*2760*/  FADD.FTZ R19, -R28, -RZ ;  /* 0x800000ff1c137221 */ /* 0x000fe20000010100 */
[----:B------:R-:W-:-:S03]  /*2770*/  IADD3 R21, PT, PT, R21, R20, RZ ;  /* 0x0000001415157210 */ /* 0x000fc60007ffe0ff */
[----:B0-----:R-:W-:-:S04]  /*2780*/  FFMA R25, R24, R19, 1 ;  /* 0x3f80000018197423 */ /* 0x001fc80000000013 */
[----:B------:R-:W-:-:S04]  /*2790*/  FFMA R25, R24, R25, R24 ;  /* 0x0000001918197223 */ /* 0x000fc80000000018 */
[----:B------:R-:W-:-:S04]  /*27a0*/  FFMA R24, R0, R25, RZ ;  /* 0x0000001900187223 */ /* 0x000fc800000000ff */
[----:B------:R-:W-:-:S04]  /*27b0*/  FFMA R26, R19, R24, R0 ;  /* 0x00000018131a7223 */ /* 0x000fc80000000000 */
[----:B------:R-:W-:-:S04]  /*27c0*/  FFMA R26, R25, R26, R24 ;  /* 0x0000001a191a7223 */ /* 0x000fc80000000018 */
[----:B------:R-:W-:-:S04]  /*27d0*/  FFMA R19, R19, R26, R0 ;  /* 0x0000001a13137223 */ /* 0x000fc80000000000 */
[----:B------:R-:W-:-:S05]  /*27e0*/  FFMA R0, R25, R19, R26 ;  /* 0x0000001319007223 */ /* 0x000fca000000001a */
[----:B------:R-:W-:-:S04]  /*27f0*/  SHF.R.U32.HI R18, RZ, 0x17, R0 ;  /* 0x00000017ff127819 */ /* 0x000fc80000011600 */
[----:B------:R-:W-:-:S05]  /*2800*/  LOP3.LUT R18, R18, 0xff, RZ, 0xc0, !PT ;  /* 0x000000ff12127812 */ /* 0x000fca00078ec0ff */
[----:B------:R-:W-:-:S05]  /*2810*/  IMAD.IADD R18, R18, 0x1, R21 ;  /* 0x0000000112127824 */ /* 0x000fca00078e0215 */
[----:B------:R-:W-:-:S04]  /*2820*/  IADD3 R20, PT, PT, R18, -0x1, RZ ;  /* 0xffffffff12147810 */ /* 0x000fc80007ffe0ff */
[----:B------:R-:W-:-:S13]  /*2830*/  ISETP.GE.U32.AND P0, PT, R20, 0xfe, PT ;  /* 0x000000fe1400780c */ /* 0x000fda0003f06070 */
[----:B------:R-:W-:Y:S05]  /*2840*/  @!P0 BRA `(.L_x_51) ;  /* 0x0000000000808947 */ /* 0x000fea0003800000 */
[----:B------:R-:W-:-:S13]  /*2850*/  ISETP.GT.AND P0, PT, R18, 0xfe, PT ;  /* 0x000000fe1200780c */ /* 0x000fda0003f04270 */
[----:B------:R-:W-:Y:S05]  /*2860*/  @P0 BRA `(.L_x_52) ;  /* 0x00000000006c0947 */ /* 0x000fea0003800000 */
[----:B------:R-:W-:-:S13]  /*2870*/  ISETP.GE.AND P0, PT, R18, 0x1, PT ;  /* 0x000000011200780c */ /* 0x000fda0003f06270 */
[----:B------:R-:W-:Y:S05]  /*2880*/  @P0 BRA `(.L_x_53) ;  /* 0x0000000000740947 */ /* 0x000fea0003800000 */
[----:B------:R-:W-:Y:S02]  /*2890*/  ISETP.GE.AND P0, PT, R18, -0x18, PT ;  /* 0xffffffe81200780c */ /* 0x000fe40003f06270 */
[----:B------:R-:W-:-:S11]  /*28a0*/  LOP3.LUT R0, R0, 0x80000000, RZ, 0xc0, !PT ;  /* 0x8000000000007812 */ /* 0x000fd600078ec0ff */
[----:B------:R-:W-:Y:S05]  /*28b0*/  @!P0 BRA `(.L_x_53) ;  /* 0x0000000000688947 */ /* 0x000fea0003800000 */
[CCC-:B------:R-:W-:Y:S01]  /*28c0*/  FFMA.RZ R20, R25.reuse, R19.reuse, R26.reuse ;  /* 0x0000001319147223 */ /* 0x1c0fe2000000c01a */
[CCC-:B------:R-:W-:Y:S01]  /*28d0*/  FFMA.RP R21, R25.reuse, R19.reuse, R26.reuse ;  /* 0x0000001319157223 */ /* 0x1c0fe2000000801a */
[----:B------:R-:W-:Y:S01]  /*28e0*/  FFMA.RM R26, R25, R19, R26 ;  /* 0x00000013191a7223 */ /* 0x000fe2000000401a */
[C---:B------:R-:W-:Y:S01]  /*28f0*/  VIADD R19, R18.reuse, 0x20 ;  /* 0x0000002012137836 */ /* 0x040fe20000000000 */
[----:B------:R-:W-:Y:S02]  /*2900*/  ISETP.NE.AND P3, PT, R18, RZ, PT ;  /* 0x000000ff1200720c */ /* 0x000fe40003f65270 */
[----:B------:R-:W-:Y:S02]  /*2910*/  LOP3.LUT R20, R20, 0x7fffff, RZ, 0xc0, !PT ;  /* 0x007fffff14147812 */ /* 0x000fe400078ec0ff */
[----:B------:R-:W-:Y:S02]  /*2920*/  ISETP.NE.AND P1, PT, R18, RZ, PT ;  /* 0x000000ff1200720c */ /* 0x000fe40003f25270 */
[----:B------:R-:W-:-:S02]  /*2930*/  LOP3.LUT R20, R20, 0x800000, RZ, 0xfc, !PT ;  /* 0x0080000014147812 */ /* 0x000fc400078efcff */
[----:B------:R-:W-:Y:S02]  /*2940*/  IADD3 R18, PT, PT, -R18, RZ, RZ ;  /* 0x000000ff12127210 */ /* 0x000fe40007ffe1ff */
[----:B------:R-:W-:Y:S02]  /*2950*/  SHF.L.U32 R19, R20, R19, RZ ;  /* 0x0000001314137219 */ /* 0x000fe400000006ff */
[----:B------:R-:W-:Y:S02]  /*2960*/  FSETP.NEU.FTZ.AND P0, PT, R21, R26, PT ;  /* 0x0000001a1500720b */ /* 0x000fe40003f1d000 */
[----:B------:R-:W-:Y:S02]  /*2970*/  SEL R21, R18, RZ, P3 ;  /* 0x000000ff12157207 */ /* 0x000fe40001800000 */
[----:B------:R-:W-:Y:S02]  /*2980*/  ISETP.NE.AND P1, PT, R19, RZ, P1 ;  /* 0x000000ff1300720c */ /* 0x000fe40000f25270 */
[----:B------:R-:W-:-:S02]  /*2990*/  SHF.R.U32.HI R21, RZ, R21, R20 ;  /* 0x00000015ff157219 */ /* 0x000fc40000011614 */
[----:B------:R-:W-:Y:S02]  /*29a0*/  PLOP3.LUT P0, PT, P0, P1, PT, 0xf8, 0x8f ;  /* 0x00000000008f781c */ /* 0x000fe40000703f70 */
[----:B------:R-:W-:Y:S02]  /*29b0*/  SHF.R.U32.HI R19, RZ, 0x1, R21 ;  /* 0x00000001ff137819 */ /* 0x000fe40000011615 */
[----:B------:R-:W-:-:S04]  /*29c0*/  SEL R18, RZ, 0x1, !P0 ;  /* 0x00000001ff127807 */ /* 0x000fc80004000000 */
[----:B------:R-:W-:-:S04]  /*29d0*/  LOP3.LUT R18, R18, 0x1, R19, 0xf8, !PT ;  /* 0x0000000112127812 */ /* 0x000fc800078ef813 */
[----:B------:R-:W-:-:S05]  /*29e0*/  LOP3.LUT R18, R18, R21, RZ, 0xc0, !PT ;  /* 0x0000001512127212 */ /* 0x000fca00078ec0ff */
[----:B------:R-:W-:-:S05]  /*29f0*/  IMAD.IADD R19, R19, 0x1, R18 ;  /* 0x0000000113137824 */ /* 0x000fca00078e0212 */
[----:B------:R-:W-:Y:S01]  /*2a00*/  LOP3.LUT R0, R19, R0, RZ, 0xfc, !PT ;  /* 0x0000000013007212 */ /* 0x000fe200078efcff */
[----:B------:R-:W-:Y:S06]  /*2a10*/  BRA `(.L_x_53) ;  /* 0x0000000000107947 */ /* 0x000fec0003800000 */
.L_x_52:
[----:B------:R-:W-:-:S04]  /*2a20*/  LOP3.LUT R0, R0, 0x80000000, RZ, 0xc0, !PT ;  /* 0x8000000000007812 */ /* 0x000fc800078ec0ff */
[----:B------:R-:W-:Y:S01]  /*2a30*/  LOP3.LUT R0, R0, 0x7f800000, RZ, 0xfc, !PT ;  /* 0x7f80000000007812 */ /* 0x000fe200078efcff */
[----:B------:R-:W-:Y:S06]  /*2a40*/  BRA `(.L_x_53) ;  /* 0x0000000000047947 */ /* 0x000fec0003800000 */
.L_x_51:
[----:B------:R-:W-:-:S07]  /*2a50*/  LEA R0, R21, R0, 0x17 ;  /* 0x0000000015007211 */ /* 0x000fce00078eb8ff */
.L_x_53:
[----:B------:R-:W-:Y:S05]  /*2a60*/  BSYNC.RECONVERGENT B4 ;  /* 0x0000000000047941 */ /* 0x000fea0003800200 */
.L_x_50:
[----:B------:R-:W-:Y:S05]  /*2a70*/  BRA `(.L_x_54) ;  /* 0x0000000000207947 */ /* 0x000fea0003800000 */
.L_x_49:
[----:B------:R-:W-:-:S04]  /*2a80*/  LOP3.LUT R0, R24, 0x80000000, R27, 0x48, !PT ;  /* 0x8000000018007812 */ /* 0x000fc800078e481b */
[----:B------:R-:W-:Y:S01]  /*2a90*/  LOP3.LUT R0, R0, 0x7f800000, RZ, 0xfc, !PT ;  /* 0x7f80000000007812 */ /* 0x000fe200078efcff */
[----:B------:R-:W-:Y:S06]  /*2aa0*/  BRA `(.L_x_54) ;  /* 0x0000000000147947 */ /* 0x000fec0003800000 */
.L_x_48:
[----:B------:R-:W-:Y:S01]  /*2ab0*/  LOP3.LUT R0, R24, 0x80000000, R27, 0x48, !PT ;  /* 0x8000000018007812 */ /* 0x000fe200078e481b */
[----:B------:R-:W-:Y:S06]  /*2ac0*/  BRA `(.L_x_54) ;  /* 0x00000000000c7947 */ /* 0x000fec0003800000 */
.L_x_47:
[----:B------:R-:W0:Y:S01]  /*2ad0*/  MUFU.RSQ R0, -QNAN ;  /* 0xffc0000000007908 */ /* 0x000e220000001400 */
[----:B------:R-:W-:Y:S05]  /*2ae0*/  BRA `(.L_x_54) ;  /* 0x0000000000047947 */ /* 0x000fea0003800000 */
.L_x_46:
[----:B------:R-:W-:-:S07]  /*2af0*/  FADD.FTZ R0, R27, R24 ;  /* 0x000000181b007221 */ /* 0x000fce0000010000 */
.L_x_54:
[----:B------:R-:W-:Y:S05]  /*2b00*/  BSYNC.RECONVERGENT B3 ;  /* 0x0000000000037941 */ /* 0x000fea0003800200 */
.L_x_44:
[----:B------:R-:W-:Y:S02]  /*2b10*/  HFMA2 R19, -RZ, RZ, 0, 0 ;  /* 0x00000000ff137431 */ /* 0x000fe400000001ff */
[----:B------:R-:W-:-:S04]  /*2b20*/  IMAD.MOV.U32 R18, RZ, RZ, R2 ;  /* 0x000000ffff127224 */ /* 0x000fc800078e0002 */
[----:B0-----:R-:W-:Y:S05]  /*2b30*/  RET.REL.NODEC R18 `(_Z6kernelPK19struct_P_SimulationPs) ;  /* 0xffffffd412307950 */ /* 0x001fea0003c3ffff */
.L_x_55:
[----:B------:R-:W-:-:S00]  /*2b40*/  BRA `(.L_x_55) ;  /* 0xfffffffc00fc7947 */ /* 0x000fc0000383ffff */
[----:B------:R-:W-:-:S00]  /*2b50*/  NOP ;  /* 0x0000000000007918 */ /* 0x000fc00000000000 */
        /* <DEDUP_REMOVED lines=10> */
.L_x_58:


//--------------------- .nv.global.init           --------------------------
	.section	.nv.global.init,"aw",@progbits
	.align	4
.nv.global.init:
	.type		__cudart_i2opi_f,@object
	.size		__cudart_i2opi_f,(.L_0 - __cudart_i2opi_f)
__cudart_i2opi_f:
        /*0000*/ 	.byte	0x41, 0x90, 0x43, 0x3c, 0x99, 0x95, 0x62, 0xdb, 0xc0, 0xdd, 0x34, 0xf5, 0xd1, 0x57, 0x27, 0xfc
        /*0010*/ 	.byte	0x29, 0x15, 0x44, 0x4e, 0x6e, 0x83, 0xf9, 0xa2
.L_0:


//--------------------- .nv.shared.reserved.0     --------------------------
	.section	.nv.shared.reserved.0,"aw",@nobits
	.weak		__nv_reservedSMEM_offset_0_alias
	.size		__nv_reservedSMEM_offset_0_alias, 0, 64
	.other		__nv_reservedSMEM_offset_0_alias,@"STO_CUDA_RESERVED_SHARED STV_DEFAULT"
__nv_reservedSMEM_offset_0_alias:
	.zero		0
	.zero		64


//--------------------- .nv.constant0._Z6kernelPK19struct_P_SimulationPs --------------------------
	.section	.nv.constant0._Z6kernelPK19struct_P_SimulationPs,"a",@progbits
	.sectionflags	@""
	.align	4
.nv.constant0._Z6kernelPK19struct_P_SimulationPs:
	.zero		912


//--------------------- SYMBOLS --------------------------

	.type		.nv.reservedSmem.offset0,@object
	.size		.nv.reservedSmem.offset0,0x4
